// auto-generated by cutlass_sweep.gemm — config: {"arch": "sm_90", "cluster_m": 1, "cluster_n": 1, "dtype": "tf32", "dtype_b": "tf32", "layout": "nt", "stages": 2, "tile_k": 128, "tile_m": 256, "tile_n": 256}
#include "cutlass/cutlass.h"
#include "cutlass/gemm/collective/collective_builder.hpp"
#include "cutlass/gemm/device/gemm_universal_adapter.h"
#include "cutlass/gemm/kernel/gemm_universal.hpp"
#include "cutlass/epilogue/collective/collective_builder.hpp"

using ElemA = cutlass::tfloat32_t;
using ElemB = cutlass::tfloat32_t;
using ElemCD = cutlass::tfloat32_t;
using Acc  = float;
using TileShape    = cute::Shape<cute::_256, cute::_256, cute::_128>;
using ClusterShape = cute::Shape<cute::_1, cute::_1, cute::_1>;

using CollectiveEpilogue = typename cutlass::epilogue::collective::CollectiveBuilder<
    cutlass::arch::Sm90, cutlass::arch::OpClassTensorOp,
    TileShape, ClusterShape,
    cutlass::epilogue::collective::EpilogueTileAuto,
    Acc, Acc,
    ElemCD, cutlass::layout::RowMajor, 128 / cutlass::sizeof_bits<ElemCD>::value,
    ElemCD, cutlass::layout::RowMajor, 128 / cutlass::sizeof_bits<ElemCD>::value,
    cutlass::epilogue::collective::EpilogueScheduleAuto
  >::CollectiveOp;

using CollectiveMainloop = typename cutlass::gemm::collective::CollectiveBuilder<
    cutlass::arch::Sm90, cutlass::arch::OpClassTensorOp,
    ElemA, cutlass::layout::RowMajor, 128 / cutlass::sizeof_bits<ElemA>::value,
    ElemB, cutlass::layout::ColumnMajor, 128 / cutlass::sizeof_bits<ElemB>::value,
    Acc,
    TileShape, ClusterShape,
    cutlass::gemm::collective::StageCount<2>,
    cutlass::gemm::collective::KernelScheduleAuto
  >::CollectiveOp;

using GemmKernel = cutlass::gemm::kernel::GemmUniversal<
    cute::Shape<int,int,int,int>,
    CollectiveMainloop,
    CollectiveEpilogue
>;
using Gemm = cutlass::gemm::device::GemmUniversalAdapter<GemmKernel>;

// Force the device kernel symbol into the cubin without needing a host main.
auto* _anchor = &cutlass::device_kernel<GemmKernel>;


// ===== COMPILED SASS (sm_90a) =====

	.target	sm_90a

	.elftype	@"ET_EXEC"


//--------------------- .note.nv.tkinfo           --------------------------
	.section	.note.nv.tkinfo,"",@"SHT_NOTE"
	.sectionflags	@"SHF_NOTE_NV_TKINFO"
	.tkinfo
        /*0018*/ 	.word	0x00000002
        /*0030*/ 	.string	""
        /*0030*/ 	.string	"ptxas"
        /*0030*/ 	.string	"Cuda compilation tools, release 13.0, V13.0.88"
        /*0030*/ 	.string	"Build cuda_13.0.r13.0/compiler.36424714_0"
        /*0030*/ 	.string	"-arch sm_90a -m 64 "



//--------------------- .note.nv.cuinfo           --------------------------
	.section	.note.nv.cuinfo,"",@"SHT_NOTE"
	.sectionflags	@"SHF_NOTE_NV_CUINFO"
        /*0018*/ 	.short	0x0002
        /*001a*/ 	.short	0x005a
        /*001c*/ 	.short	0x0082
	.zero		2


//--------------------- .nv.info                  --------------------------
	.section	.nv.info,"",@"SHT_CUDA_INFO"
	.align	4


	//----- nvinfo : EIATTR_REGCOUNT
	.align		4
        /*0000*/ 	.byte	0x04, 0x2f
        /*0002*/ 	.short	(.L_15 - .L_14)
	.align		4
.L_14:
        /*0004*/ 	.word	index@(_ZN7cutlass13device_kernelINS_4gemm6kernel13GemmUniversalIN4cute5tupleIJiiiiEEENS1_10collective13CollectiveMmaINS1_34MainloopSm90TmaGmmaWarpSpecializedILi2ENS5_IJNS4_1CILi1EEESB_SB_EEENS1_35KernelTmaWarpSpecializedCooperativeEEENS5_IJNSA_ILi256EEESF_NSA_ILi128EEEEEENS_10tfloat32_tENS5_IJlSB_lEEESI_SJ_NS4_8TiledMMAINS4_8MMA_AtomIJNS4_4SM904GMMA30MMA_64x256x8_F32TF32TF32_SS_TNILNSN_7ScaleInE1ELSP_1EEEEEENS4_6LayoutINS5_IJNSA_ILi2EEESB_SB_EEENS5_IJSB_NSA_ILi0EEESV_EEEEENS5_IJNS4_10UnderscoreESY_SY_EEEEENS4_13SM90_TMA_LOADENS4_14ComposedLayoutINS4_7SwizzleILi3ELi4ELi3EEENS4_18smem_ptr_flag_bitsILi32EEENSS_INS5_IJNSA_ILi8EEENSA_ILi32EEEEEENS5_IJS18_SB_EEEEEEEvNS4_8identityES11_S1C_vS1D_EENS_8epilogue10collective6detail29Sm90TmaWarpSpecializedAdapterINS1G_15DefaultEpilogueISI_SJ_SJ_NS1F_6thread17LinearCombinationISI_Li1EffLNS1K_9ScaleType4KindE0ELNS_15FloatRoundStyleE2ESI_EENS1_15EpilogueDefaultEEEEEvvEEEEvNT_6ParamsE)
        /*0008*/ 	.word	0x000000a8


	//----- nvinfo : EIATTR_FRAME_SIZE
	.align		4
.L_15:
        /*000c*/ 	.byte	0x04, 0x11
        /*000e*/ 	.short	(.L_17 - .L_16)
	.align		4
.L_16:
        /*0010*/ 	.word	index@(_ZN7cutlass13device_kernelINS_4gemm6kernel13GemmUniversalIN4cute5tupleIJiiiiEEENS1_10collective13CollectiveMmaINS1_34MainloopSm90TmaGmmaWarpSpecializedILi2ENS5_IJNS4_1CILi1EEESB_SB_EEENS1_35KernelTmaWarpSpecializedCooperativeEEENS5_IJNSA_ILi256EEESF_NSA_ILi128EEEEEENS_10tfloat32_tENS5_IJlSB_lEEESI_SJ_NS4_8TiledMMAINS4_8MMA_AtomIJNS4_4SM904GMMA30MMA_64x256x8_F32TF32TF32_SS_TNILNSN_7ScaleInE1ELSP_1EEEEEENS4_6LayoutINS5_IJNSA_ILi2EEESB_SB_EEENS5_IJSB_NSA_ILi0EEESV_EEEEENS5_IJNS4_10UnderscoreESY_SY_EEEEENS4_13SM90_TMA_LOADENS4_14ComposedLayoutINS4_7SwizzleILi3ELi4ELi3EEENS4_18smem_ptr_flag_bitsILi32EEENSS_INS5_IJNSA_ILi8EEENSA_ILi32EEEEEENS5_IJS18_SB_EEEEEEEvNS4_8identityES11_S1C_vS1D_EENS_8epilogue10collective6detail29Sm90TmaWarpSpecializedAdapterINS1G_15DefaultEpilogueISI_SJ_SJ_NS1F_6thread17LinearCombinationISI_Li1EffLNS1K_9ScaleType4KindE0ELNS_15FloatRoundStyleE2ESI_EENS1_15EpilogueDefaultEEEEEvvEEEEvNT_6ParamsE)
        /*0014*/ 	.word	0x000017d8


	//----- nvinfo : EIATTR_MIN_STACK_SIZE
	.align		4
.L_17:
        /*0018*/ 	.byte	0x04, 0x12
        /*001a*/ 	.short	(.L_19 - .L_18)
	.align		4
.L_18:
        /*001c*/ 	.word	index@(_ZN7cutlass13device_kernelINS_4gemm6kernel13GemmUniversalIN4cute5tupleIJiiiiEEENS1_10collective13CollectiveMmaINS1_34MainloopSm90TmaGmmaWarpSpecializedILi2ENS5_IJNS4_1CILi1EEESB_SB_EEENS1_35KernelTmaWarpSpecializedCooperativeEEENS5_IJNSA_ILi256EEESF_NSA_ILi128EEEEEENS_10tfloat32_tENS5_IJlSB_lEEESI_SJ_NS4_8TiledMMAINS4_8MMA_AtomIJNS4_4SM904GMMA30MMA_64x256x8_F32TF32TF32_SS_TNILNSN_7ScaleInE1ELSP_1EEEEEENS4_6LayoutINS5_IJNSA_ILi2EEESB_SB_EEENS5_IJSB_NSA_ILi0EEESV_EEEEENS5_IJNS4_10UnderscoreESY_SY_EEEEENS4_13SM90_TMA_LOADENS4_14ComposedLayoutINS4_7SwizzleILi3ELi4ELi3EEENS4_18smem_ptr_flag_bitsILi32EEENSS_INS5_IJNSA_ILi8EEENSA_ILi32EEEEEENS5_IJS18_SB_EEEEEEEvNS4_8identityES11_S1C_vS1D_EENS_8epilogue10collective6detail29Sm90TmaWarpSpecializedAdapterINS1G_15DefaultEpilogueISI_SJ_SJ_NS1F_6thread17LinearCombinationISI_Li1EffLNS1K_9ScaleType4KindE0ELNS_15FloatRoundStyleE2ESI_EENS1_15EpilogueDefaultEEEEEvvEEEEvNT_6ParamsE)
        /*0020*/ 	.word	0x000017d8
.L_19:


//--------------------- .nv.compat                --------------------------
	.section	.nv.compat,"",@"SHT_CUDA_COMPAT_INFO"
	.align	4
        /*0000*/ 	.byte	0x02, 0x09, 0x01, 0x00, 0x02, 0x02, 0x04, 0x00, 0x02, 0x05, 0x05, 0x00, 0x03, 0x07, 0x01, 0x01
        /*0010*/ 	.byte	0x02, 0x03, 0x01, 0x00, 0x02, 0x06, 0x01, 0x00, 0x04, 0x0b, 0x08, 0x00, 0x00, 0x00, 0x00, 0x00
        /*0020*/ 	.byte	0x00, 0x00, 0x00, 0x00


//--------------------- .nv.info._ZN7cutlass13device_kernelINS_4gemm6kernel13GemmUniversalIN4cute5tupleIJiiiiEEENS1_10collective13CollectiveMmaINS1_34MainloopSm90TmaGmmaWarpSpecializedILi2ENS5_IJNS4_1CILi1EEESB_SB_EEENS1_35KernelTmaWarpSpecializedCooperativeEEENS5_IJNSA_ILi256EEESF_NSA_ILi128EEEEEENS_10tfloat32_tENS5_IJlSB_lEEESI_SJ_NS4_8TiledMMAINS4_8MMA_AtomIJNS4_4SM904GMMA30MMA_64x256x8_F32TF32TF32_SS_TNILNSN_7ScaleInE1ELSP_1EEEEEENS4_6LayoutINS5_IJNSA_ILi2EEESB_SB_EEENS5_IJSB_NSA_ILi0EEESV_EEEEENS5_IJNS4_10UnderscoreESY_SY_EEEEENS4_13SM90_TMA_LOADENS4_14ComposedLayoutINS4_7SwizzleILi3ELi4ELi3EEENS4_18smem_ptr_flag_bitsILi32EEENSS_INS5_IJNSA_ILi8EEENSA_ILi32EEEEEENS5_IJS18_SB_EEEEEEEvNS4_8identityES11_S1C_vS1D_EENS_8epilogue10collective6detail29Sm90TmaWarpSpecializedAdapterINS1G_15DefaultEpilogueISI_SJ_SJ_NS1F_6thread17LinearCombinationISI_Li1EffLNS1K_9ScaleType4KindE0ELNS_15FloatRoundStyleE2ESI_EENS1_15EpilogueDefaultEEEEEvvEEEEvNT_6ParamsE --------------------------
	.section	.nv.info._ZN7cutlass13device_kernelINS_4gemm6kernel13GemmUniversalIN4cute5tupleIJiiiiEEENS1_10collective13CollectiveMmaINS1_34MainloopSm90TmaGmmaWarpSpecializedILi2ENS5_IJNS4_1CILi1EEESB_SB_EEENS1_35KernelTmaWarpSpecializedCooperativeEEENS5_IJNSA_ILi256EEESF_NSA_ILi128EEEEEENS_10tfloat32_tENS5_IJlSB_lEEESI_SJ_NS4_8TiledMMAINS4_8MMA_AtomIJNS4_4SM904GMMA30MMA_64x256x8_F32TF32TF32_SS_TNILNSN_7ScaleInE1ELSP_1EEEEEENS4_6LayoutINS5_IJNSA_ILi2EEESB_SB_EEENS5_IJSB_NSA_ILi0EEESV_EEEEENS5_IJNS4_10UnderscoreESY_SY_EEEEENS4_13SM90_TMA_LOADENS4_14ComposedLayoutINS4_7SwizzleILi3ELi4ELi3EEENS4_18smem_ptr_flag_bitsILi32EEENSS_INS5_IJNSA_ILi8EEENSA_ILi32EEEEEENS5_IJS18_SB_EEEEEEEvNS4_8identityES11_S1C_vS1D_EENS_8epilogue10collective6detail29Sm90TmaWarpSpecializedAdapterINS1G_15DefaultEpilogueISI_SJ_SJ_NS1F_6thread17LinearCombinationISI_Li1EffLNS1K_9ScaleType4KindE0ELNS_15FloatRoundStyleE2ESI_EENS1_15EpilogueDefaultEEEEEvvEEEEvNT_6ParamsE,"",@"SHT_CUDA_INFO"
	.sectionflags	@""
	.align	4


	//----- nvinfo : EIATTR_CUDA_API_VERSION
	.align		4
        /*0000*/ 	.byte	0x04, 0x37
        /*0002*/ 	.short	(.L_21 - .L_20)
.L_20:
        /*0004*/ 	.word	0x00000082


	//----- nvinfo : EIATTR_KPARAM_INFO
	.align		4
.L_21:
        /*0008*/ 	.byte	0x04, 0x17
        /*000a*/ 	.short	(.L_23 - .L_22)
.L_22:
        /*000c*/ 	.word	0x00000000
        /*0010*/ 	.short	0x0000
        /*0012*/ 	.short	0x0070
        /*0014*/ 	.byte	0x00, 0xf0, 0x01, 0x10


	//----- nvinfo : EIATTR_SPARSE_MMA_MASK
	.align		4
.L_23:
        /*0018*/ 	.byte	0x03, 0x50
        /*001a*/ 	.short	0x0000


	//----- nvinfo : EIATTR_MAXREG_COUNT
	.align		4
        /*001c*/ 	.byte	0x03, 0x1b
        /*001e*/ 	.short	0x00a8


	//----- nvinfo : EIATTR_NUM_BARRIERS
	.align		4
        /*0020*/ 	.byte	0x02, 0x4c
        /*0022*/ 	.byte	0x01
	.zero		1


	//----- nvinfo : EIATTR_EXTERNS
	.align		4
        /*0024*/ 	.byte	0x04, 0x0f
        /*0026*/ 	.short	(.L_25 - .L_24)


	//   ....[0]....
	.align		4
.L_24:
        /*0028*/ 	.word	index@(__assertfail)


	//----- nvinfo : EIATTR_ANNOTATIONS
	.align		4
.L_25:
        /*002c*/ 	.byte	0x04, 0x55
        /*002e*/ 	.short	(.L_27 - .L_26)


	//   ....[0]....
.L_26:
        /*0030*/ 	.word	0x00000001
        /*0034*/ 	.byte	0x60, 0x06, 0x00, 0x00, 0x01, 0x00, 0x00, 0x00, 0x60, 0x14, 0x00, 0x00, 0x01, 0x00, 0x00, 0x00
        /* <DEDUP_REMOVED lines=2721> */
        /*aa54*/ 	.byte	0x60, 0x24, 0x03, 0x00, 0x01, 0x00, 0x00, 0x00, 0x00, 0x26, 0x03, 0x00


	//----- nvinfo : EIATTR_MERCURY_ISA_VERSION
	.align		4
.L_27:
        /*aa60*/ 	.byte	0x03, 0x5f
        /*aa62*/ 	.short	0x0101


	//----- nvinfo : EIATTR_INT_WARP_WIDE_INSTR_OFFSETS
	.align		4
        /*aa64*/ 	.byte	0x04, 0x31
        /*aa66*/ 	.short	(.L_29 - .L_28)


	//   ....[0]....
.L_28:
        /*aa68*/ 	.word	0x000004c0


	//   ....[1]....
        /*aa6c*/ 	.word	0x000004d0


	//   ....[2]....
        /*aa70*/ 	.word	0x00000560


	//----- nvinfo : EIATTR_COOP_GROUP_MASK_REGIDS
	.align		4
.L_29:
        /*aa74*/ 	.byte	0x04, 0x29
        /*aa76*/ 	.short	(.L_31 - .L_30)


	//   ....[0]....
.L_30:
        /*aa78*/ 	.word	0xffffffff


	//   ....[1]....
        /*aa7c*/ 	.word	0xffffffff


	//   ....[2]....
        /*aa80*/ 	.word	0xffffffff


	//   ....[3]....
        /*aa84*/ 	.word	0xffffffff


	//   ....[4]....
        /*aa88*/ 	.word	0xffffffff


	//----- nvinfo : EIATTR_COOP_GROUP_INSTR_OFFSETS
	.align		4
.L_31:
        /*aa8c*/ 	.byte	0x04, 0x28
        /*aa8e*/ 	.short	(.L_33 - .L_32)


	//   ....[0]....
.L_32:
        /*aa90*/ 	.word	0x00000070


	//   ....[1]....
        /*aa94*/ 	.word	0x00000080


	//   ....[2]....
        /*aa98*/ 	.word	0x000001a0


	//   ....[3]....
        /*aa9c*/ 	.word	0x00000370


	//   ....[4]....
        /*aaa0*/ 	.word	0x00001120


	//----- nvinfo : EIATTR_REG_RECONFIG
	.align		4
.L_33:
        /*aaa4*/ 	.byte	0x01, 0x54
	.zero		2


	//----- nvinfo : EIATTR_SYSCALL_OFFSETS
	.align		4
        /*aaa8*/ 	.byte	0x04, 0x46
        /*aaaa*/ 	.short	(.L_35 - .L_34)


	//   ....[0]....
.L_34:
        /*aaac*/ 	.word	0x000012d0


	//----- nvinfo : EIATTR_MBARRIER_INSTR_OFFSETS
	.align		4
.L_35:
        /*aab0*/ 	.byte	0x04, 0x39
        /*aab2*/ 	.short	(.L_37 - .L_36)


	//   ....[0]....
.L_36:
        /*aab4*/ 	.word	0x00000320
        /*aab8*/ 	.word	0x000000ff
        /*aabc*/ 	.word	0x00000000
        /*aac0*/ 	.short	0x0100
        /*aac2*/ 	.byte	0x08
	.zero		1


	//   ....[1]....
        /*aac4*/ 	.word	0x00000330
        /*aac8*/ 	.word	0x000000ff
        /*aacc*/ 	.word	0x00000010
        /*aad0*/ 	.short	0x0100
        /*aad2*/ 	.byte	0x08
	.zero		1


	//   ....[2]....
        /*aad4*/ 	.word	0x00000340
        /*aad8*/ 	.word	0x000000ff
        /*aadc*/ 	.word	0x00000008
        /*aae0*/ 	.short	0x0100
        /*aae2*/ 	.byte	0x08
	.zero		1


	//   ....[3]....
        /*aae4*/ 	.word	0x00000350
        /*aae8*/ 	.word	0x000000ff
        /*aaec*/ 	.word	0x00000018
        /*aaf0*/ 	.short	0x0100
        /*aaf2*/ 	.byte	0x08
	.zero		1


	//   ....[4]....
        /*aaf4*/ 	.word	0x000005d0
        /*aaf8*/ 	.word	0x000000ff
        /*aafc*/ 	.word	0x00000030
        /*ab00*/ 	.short	0x0100
        /*ab02*/ 	.byte	0x10
	.zero		1


	//   ....[5]....
        /*ab04*/ 	.word	0x00000670
        /*ab08*/ 	.word	0x000000ff
        /*ab0c*/ 	.word	0x00000038
        /*ab10*/ 	.short	0x0100
        /*ab12*/ 	.byte	0x10
	.zero		1


	//   ....[6]....
        /*ab14*/ 	.word	0x00001370
        /*ab18*/ 	.word	0x00000003
        /*ab1c*/ 	.word	0x00000000
        /*ab20*/ 	.short	0x010a
        /*ab22*/ 	.byte	0x3f
	.zero		1


	//   ....[7]....
        /*ab24*/ 	.word	0x000013b0
        /*ab28*/ 	.word	0x00000003
        /*ab2c*/ 	.word	0x00000000
        /*ab30*/ 	.short	0x010a
        /*ab32*/ 	.byte	0x3f
	.zero		1


	//   ....[8]....
        /*ab34*/ 	.word	0x00010960
        /*ab38*/ 	.word	0x000000ff
        /*ab3c*/ 	.word	0x00000000
        /*ab40*/ 	.short	0x010a
        /*ab42*/ 	.byte	0x0a
	.zero		1


	//   ....[9]....
        /*ab44*/ 	.word	0x000109a0
        /*ab48*/ 	.word	0x000000ff
        /*ab4c*/ 	.word	0x00000000
        /*ab50*/ 	.short	0x010a
        /*ab52*/ 	.byte	0x0a
	.zero		1


	//   ....[10]....
        /*ab54*/ 	.word	0x00020a10
        /*ab58*/ 	.word	0x000000ff
        /*ab5c*/ 	.word	0x00000000
        /*ab60*/ 	.short	0x0101
        /*ab62*/ 	.byte	0x08
	.zero		1


	//   ....[11]....
        /*ab64*/ 	.word	0x00020c00
        /*ab68*/ 	.word	0x000000ff
        /*ab6c*/ 	.word	0x00000000
        /*ab70*/ 	.short	0x0101
        /*ab72*/ 	.byte	0x04
	.zero		1


	//   ....[12]....
        /*ab74*/ 	.word	0x00031fc0
        /*ab78*/ 	.word	0x0000000e
        /*ab7c*/ 	.word	0x00000010
        /*ab80*/ 	.short	0x010a
        /*ab82*/ 	.byte	0x3f
	.zero		1


	//   ....[13]....
        /*ab84*/ 	.word	0x00032590
        /*ab88*/ 	.word	0x00000002
        /*ab8c*/ 	.word	0x00000038
        /*ab90*/ 	.short	0x0101
        /*ab92*/ 	.byte	0x3f
	.zero		1


	//   ....[14]....
        /*ab94*/ 	.word	0x00032d10
        /*ab98*/ 	.word	0x00000005
        /*ab9c*/ 	.word	0x00000000
        /*aba0*/ 	.short	0x010a
        /*aba2*/ 	.byte	0x3f
	.zero		1


	//   ....[15]....
        /*aba4*/ 	.word	0x00032da0
        /*aba8*/ 	.word	0x00000003
        /*abac*/ 	.word	0x00000000
        /*abb0*/ 	.short	0x010a
        /*abb2*/ 	.byte	0x3f
	.zero		1


	//   ....[16]....
        /*abb4*/ 	.word	0x00032e00
        /*abb8*/ 	.word	0x00000003
        /*abbc*/ 	.word	0x00000000
        /*abc0*/ 	.short	0x010a
        /*abc2*/ 	.byte	0x3f
	.zero		1


	//   ....[17]....
        /*abc4*/ 	.word	0x00032e60
        /*abc8*/ 	.word	0x00000004
        /*abcc*/ 	.word	0x00000000
        /*abd0*/ 	.short	0x010a
        /*abd2*/ 	.byte	0x3f
	.zero		1


	//   ....[18]....
        /*abd4*/ 	.word	0x00032f30
        /*abd8*/ 	.word	0x0000000e
        /*abdc*/ 	.word	0x00000010
        /*abe0*/ 	.short	0x010a
        /*abe2*/ 	.byte	0x3f
	.zero		1


	//   ....[19]....
        /*abe4*/ 	.word	0x00033000
        /*abe8*/ 	.word	0x00000005
        /*abec*/ 	.word	0x00000000
        /*abf0*/ 	.short	0x010a
        /*abf2*/ 	.byte	0x3f
	.zero		1


	//----- nvinfo : EIATTR_NUM_MBARRIERS
	.align		4
.L_37:
        /*abf4*/ 	.byte	0x03, 0x38
        /*abf6*/ 	.short	0x0006


	//----- nvinfo : EIATTR_EXIT_INSTR_OFFSETS
	.align		4
        /*abf8*/ 	.byte	0x04, 0x1c
        /*abfa*/ 	.short	(.L_39 - .L_38)


	//   ....[0]....
.L_38:
        /*abfc*/ 	.word	0x000006d0


	//   ....[1]....
        /*ac00*/ 	.word	0x00001040


	//   ....[2]....
        /*ac04*/ 	.word	0x00031550


	//   ....[3]....
        /*ac08*/ 	.word	0x00031c50


	//   ....[4]....
        /*ac0c*/ 	.word	0x00032df0


	//----- nvinfo : EIATTR_MAX_THREADS
	.align		4
.L_39:
        /*ac10*/ 	.byte	0x04, 0x05
        /*ac12*/ 	.short	(.L_41 - .L_40)
.L_40:
        /*ac14*/ 	.word	0x00000180
        /*ac18*/ 	.word	0x00000001
        /*ac1c*/ 	.word	0x00000001


	//----- nvinfo : EIATTR_CRS_STACK_SIZE
	.align		4
.L_41:
        /*ac20*/ 	.byte	0x04, 0x1e
        /*ac22*/ 	.short	(.L_43 - .L_42)
.L_42:
        /*ac24*/ 	.word	0x00000000


	//----- nvinfo : EIATTR_CBANK_PARAM_SIZE
	.align		4
.L_43:
        /*ac28*/ 	.byte	0x03, 0x19
        /*ac2a*/ 	.short	0x0470


	//----- nvinfo : EIATTR_PARAM_CBANK
	.align		4
        /*ac2c*/ 	.byte	0x04, 0x0a
        /*ac2e*/ 	.short	(.L_45 - .L_44)
	.align		4
.L_44:
        /*ac30*/ 	.word	index@(.nv.constant0._ZN7cutlass13device_kernelINS_4gemm6kernel13GemmUniversalIN4cute5tupleIJiiiiEEENS1_10collective13CollectiveMmaINS1_34MainloopSm90TmaGmmaWarpSpecializedILi2ENS5_IJNS4_1CILi1EEESB_SB_EEENS1_35KernelTmaWarpSpecializedCooperativeEEENS5_IJNSA_ILi256EEESF_NSA_ILi128EEEEEENS_10tfloat32_tENS5_IJlSB_lEEESI_SJ_NS4_8TiledMMAINS4_8MMA_AtomIJNS4_4SM904GMMA30MMA_64x256x8_F32TF32TF32_SS_TNILNSN_7ScaleInE1ELSP_1EEEEEENS4_6LayoutINS5_IJNSA_ILi2EEESB_SB_EEENS5_IJSB_NSA_ILi0EEESV_EEEEENS5_IJNS4_10UnderscoreESY_SY_EEEEENS4_13SM90_TMA_LOADENS4_14ComposedLayoutINS4_7SwizzleILi3ELi4ELi3EEENS4_18smem_ptr_flag_bitsILi32EEENSS_INS5_IJNSA_ILi8EEENSA_ILi32EEEEEENS5_IJS18_SB_EEEEEEEvNS4_8identityES11_S1C_vS1D_EENS_8epilogue10collective6detail29Sm90TmaWarpSpecializedAdapterINS1G_15DefaultEpilogueISI_SJ_SJ_NS1F_6thread17LinearCombinationISI_Li1EffLNS1K_9ScaleType4KindE0ELNS_15FloatRoundStyleE2ESI_EENS1_15EpilogueDefaultEEEEEvvEEEEvNT_6ParamsE)
        /*ac34*/ 	.short	0x0210
        /*ac36*/ 	.short	0x0470


	//----- nvinfo : EIATTR_SW_WAR
	.align		4
.L_45:
        /*ac38*/ 	.byte	0x04, 0x36
        /*ac3a*/ 	.short	(.L_47 - .L_46)
.L_46:
        /*ac3c*/ 	.word	0x00000008
.L_47:


//--------------------- .nv.callgraph             --------------------------
	.section	.nv.callgraph,"",@"SHT_CUDA_CALLGRAPH"
	.align	4
	.sectionentsize	8
	.align		4
        /*0000*/ 	.word	0x00000000
	.align		4
        /*0004*/ 	.word	0xffffffff
	.align		4
        /*0008*/ 	.word	index@(_ZN7cutlass13device_kernelINS_4gemm6kernel13GemmUniversalIN4cute5tupleIJiiiiEEENS1_10collective13CollectiveMmaINS1_34MainloopSm90TmaGmmaWarpSpecializedILi2ENS5_IJNS4_1CILi1EEESB_SB_EEENS1_35KernelTmaWarpSpecializedCooperativeEEENS5_IJNSA_ILi256EEESF_NSA_ILi128EEEEEENS_10tfloat32_tENS5_IJlSB_lEEESI_SJ_NS4_8TiledMMAINS4_8MMA_AtomIJNS4_4SM904GMMA30MMA_64x256x8_F32TF32TF32_SS_TNILNSN_7ScaleInE1ELSP_1EEEEEENS4_6LayoutINS5_IJNSA_ILi2EEESB_SB_EEENS5_IJSB_NSA_ILi0EEESV_EEEEENS5_IJNS4_10UnderscoreESY_SY_EEEEENS4_13SM90_TMA_LOADENS4_14ComposedLayoutINS4_7SwizzleILi3ELi4ELi3EEENS4_18smem_ptr_flag_bitsILi32EEENSS_INS5_IJNSA_ILi8EEENSA_ILi32EEEEEENS5_IJS18_SB_EEEEEEEvNS4_8identityES11_S1C_vS1D_EENS_8epilogue10collective6detail29Sm90TmaWarpSpecializedAdapterINS1G_15DefaultEpilogueISI_SJ_SJ_NS1F_6thread17LinearCombinationISI_Li1EffLNS1K_9ScaleType4KindE0ELNS_15FloatRoundStyleE2ESI_EENS1_15EpilogueDefaultEEEEEvvEEEEvNT_6ParamsE)
	.align		4
        /*000c*/ 	.word	index@(__assertfail)
	.align		4
        /*0010*/ 	.word	0x00000000
	.align		4
        /*0014*/ 	.word	0xfffffffe
	.align		4
        /*0018*/ 	.word	0x00000000
	.align		4
        /*001c*/ 	.word	0xfffffffd
	.align		4
        /*0020*/ 	.word	0x00000000
	.align		4
        /*0024*/ 	.word	0xfffffffc


//--------------------- .nv.constant4             --------------------------
	.section	.nv.constant4,"a",@progbits
	.align	8
	.align		8
.nv.constant4:
        /*0000*/ 	.dword	__assertfail
	.align		8
        /*0008*/ 	.dword	__unnamed_1
	.align		8
        /*0010*/ 	.dword	_ZN40_INTERNAL_aa1a8bf4_4_k_cu_517df622_133524cuda3std3__45__cpo5beginE
	.align		8
        /*0018*/ 	.dword	_ZN40_INTERNAL_aa1a8bf4_4_k_cu_517df622_133524cuda3std3__45__cpo3endE
	.align		8
        /*0020*/ 	.dword	_ZN40_INTERNAL_aa1a8bf4_4_k_cu_517df622_133524cuda3std3__45__cpo6cbeginE
	.align		8
        /*0028*/ 	.dword	_ZN40_INTERNAL_aa1a8bf4_4_k_cu_517df622_133524cuda3std3__45__cpo4cendE
	.align		8
        /*0030*/ 	.dword	_ZN40_INTERNAL_aa1a8bf4_4_k_cu_517df622_133524cuda3std3__442_GLOBAL__N__aa1a8bf4_4_k_cu_517df622_133526ignoreE
	.align		8
        /*0038*/ 	.dword	_ZN40_INTERNAL_aa1a8bf4_4_k_cu_517df622_133524cuda3std3__419piecewise_constructE
	.align		8
        /*0040*/ 	.dword	_ZN40_INTERNAL_aa1a8bf4_4_k_cu_517df622_133524cuda3std3__48in_placeE
	.align		8
        /*0048*/ 	.dword	_ZN40_INTERNAL_aa1a8bf4_4_k_cu_517df622_133524cuda3std6ranges3__45__cpo4swapE
	.align		8
        /*0050*/ 	.dword	_ZN40_INTERNAL_aa1a8bf4_4_k_cu_517df622_133524cuda3std6ranges3__45__cpo9iter_moveE
	.align		8
        /*0058*/ 	.dword	_ZN40_INTERNAL_aa1a8bf4_4_k_cu_517df622_133524cute7productE
	.align		8
        /*0060*/ 	.dword	_ZN40_INTERNAL_aa1a8bf4_4_k_cu_517df622_133524cute1_E
	.align		8
        /*0068*/ 	.dword	$str$22
	.align		8
        /*0070*/ 	.dword	$str$23


//--------------------- .text._ZN7cutlass13device_kernelINS_4gemm6kernel13GemmUniversalIN4cute5tupleIJiiiiEEENS1_10collective13CollectiveMmaINS1_34MainloopSm90TmaGmmaWarpSpecializedILi2ENS5_IJNS4_1CILi1EEESB_SB_EEENS1_35KernelTmaWarpSpecializedCooperativeEEENS5_IJNSA_ILi256EEESF_NSA_ILi128EEEEEENS_10tfloat32_tENS5_IJlSB_lEEESI_SJ_NS4_8TiledMMAINS4_8MMA_AtomIJNS4_4SM904GMMA30MMA_64x256x8_F32TF32TF32_SS_TNILNSN_7ScaleInE1ELSP_1EEEEEENS4_6LayoutINS5_IJNSA_ILi2EEESB_SB_EEENS5_IJSB_NSA_ILi0EEESV_EEEEENS5_IJNS4_10UnderscoreESY_SY_EEEEENS4_13SM90_TMA_LOADENS4_14ComposedLayoutINS4_7SwizzleILi3ELi4ELi3EEENS4_18smem_ptr_flag_bitsILi32EEENSS_INS5_IJNSA_ILi8EEENSA_ILi32EEEEEENS5_IJS18_SB_EEEEEEEvNS4_8identityES11_S1C_vS1D_EENS_8epilogue10collective6detail29Sm90TmaWarpSpecializedAdapterINS1G_15DefaultEpilogueISI_SJ_SJ_NS1F_6thread17LinearCombinationISI_Li1EffLNS1K_9ScaleType4KindE0ELNS_15FloatRoundStyleE2ESI_EENS1_15EpilogueDefaultEEEEEvvEEEEvNT_6ParamsE --------------------------
	.section	.text._ZN7cutlass13device_kernelINS_4gemm6kernel13GemmUniversalIN4cute5tupleIJiiiiEEENS1_10collective13CollectiveMmaINS1_34MainloopSm90TmaGmmaWarpSpecializedILi2ENS5_IJNS4_1CILi1EEESB_SB_EEENS1_35KernelTmaWarpSpecializedCooperativeEEENS5_IJNSA_ILi256EEESF_NSA_ILi128EEEEEENS_10tfloat32_tENS5_IJlSB_lEEESI_SJ_NS4_8TiledMMAINS4_8MMA_AtomIJNS4_4SM904GMMA30MMA_64x256x8_F32TF32TF32_SS_TNILNSN_7ScaleInE1ELSP_1EEEEEENS4_6LayoutINS5_IJNSA_ILi2EEESB_SB_EEENS5_IJSB_NSA_ILi0EEESV_EEEEENS5_IJNS4_10UnderscoreESY_SY_EEEEENS4_13SM90_TMA_LOADENS4_14ComposedLayoutINS4_7SwizzleILi3ELi4ELi3EEENS4_18smem_ptr_flag_bitsILi32EEENSS_INS5_IJNSA_ILi8EEENSA_ILi32EEEEEENS5_IJS18_SB_EEEEEEEvNS4_8identityES11_S1C_vS1D_EENS_8epilogue10collective6detail29Sm90TmaWarpSpecializedAdapterINS1G_15DefaultEpilogueISI_SJ_SJ_NS1F_6thread17LinearCombinationISI_Li1EffLNS1K_9ScaleType4KindE0ELNS_15FloatRoundStyleE2ESI_EENS1_15EpilogueDefaultEEEEEvvEEEEvNT_6ParamsE,"ax",@progbits
	.align	128
.text._ZN7cutlass13device_kernelINS_4gemm6kernel13GemmUniversalIN4cute5tupleIJiiiiEEENS1_10collective13CollectiveMmaINS1_34MainloopSm90TmaGmmaWarpSpecializedILi2ENS5_IJNS4_1CILi1EEESB_SB_EEENS1_35KernelTmaWarpSpecializedCooperativeEEENS5_IJNSA_ILi256EEESF_NSA_ILi128EEEEEENS_10tfloat32_tENS5_IJlSB_lEEESI_SJ_NS4_8TiledMMAINS4_8MMA_AtomIJNS4_4SM904GMMA30MMA_64x256x8_F32TF32TF32_SS_TNILNSN_7ScaleInE1ELSP_1EEEEEENS4_6LayoutINS5_IJNSA_ILi2EEESB_SB_EEENS5_IJSB_NSA_ILi0EEESV_EEEEENS5_IJNS4_10UnderscoreESY_SY_EEEEENS4_13SM90_TMA_LOADENS4_14ComposedLayoutINS4_7SwizzleILi3ELi4ELi3EEENS4_18smem_ptr_flag_bitsILi32EEENSS_INS5_IJNSA_ILi8EEENSA_ILi32EEEEEENS5_IJS18_SB_EEEEEEEvNS4_8identityES11_S1C_vS1D_EENS_8epilogue10collective6detail29Sm90TmaWarpSpecializedAdapterINS1G_15DefaultEpilogueISI_SJ_SJ_NS1F_6thread17LinearCombinationISI_Li1EffLNS1K_9ScaleType4KindE0ELNS_15FloatRoundStyleE2ESI_EENS1_15EpilogueDefaultEEEEEvvEEEEvNT_6ParamsE:
        .type           _ZN7cutlass13device_kernelINS_4gemm6kernel13GemmUniversalIN4cute5tupleIJiiiiEEENS1_10collective13CollectiveMmaINS1_34MainloopSm90TmaGmmaWarpSpecializedILi2ENS5_IJNS4_1CILi1EEESB_SB_EEENS1_35KernelTmaWarpSpecializedCooperativeEEENS5_IJNSA_ILi256EEESF_NSA_ILi128EEEEEENS_10tfloat32_tENS5_IJlSB_lEEESI_SJ_NS4_8TiledMMAINS4_8MMA_AtomIJNS4_4SM904GMMA30MMA_64x256x8_F32TF32TF32_SS_TNILNSN_7ScaleInE1ELSP_1EEEEEENS4_6LayoutINS5_IJNSA_ILi2EEESB_SB_EEENS5_IJSB_NSA_ILi0EEESV_EEEEENS5_IJNS4_10UnderscoreESY_SY_EEEEENS4_13SM90_TMA_LOADENS4_14ComposedLayoutINS4_7SwizzleILi3ELi4ELi3EEENS4_18smem_ptr_flag_bitsILi32EEENSS_INS5_IJNSA_ILi8EEENSA_ILi32EEEEEENS5_IJS18_SB_EEEEEEEvNS4_8identityES11_S1C_vS1D_EENS_8epilogue10collective6detail29Sm90TmaWarpSpecializedAdapterINS1G_15DefaultEpilogueISI_SJ_SJ_NS1F_6thread17LinearCombinationISI_Li1EffLNS1K_9ScaleType4KindE0ELNS_15FloatRoundStyleE2ESI_EENS1_15EpilogueDefaultEEEEEvvEEEEvNT_6ParamsE,@function
        .size           _ZN7cutlass13device_kernelINS_4gemm6kernel13GemmUniversalIN4cute5tupleIJiiiiEEENS1_10collective13CollectiveMmaINS1_34MainloopSm90TmaGmmaWarpSpecializedILi2ENS5_IJNS4_1CILi1EEESB_SB_EEENS1_35KernelTmaWarpSpecializedCooperativeEEENS5_IJNSA_ILi256EEESF_NSA_ILi128EEEEEENS_10tfloat32_tENS5_IJlSB_lEEESI_SJ_NS4_8TiledMMAINS4_8MMA_AtomIJNS4_4SM904GMMA30MMA_64x256x8_F32TF32TF32_SS_TNILNSN_7ScaleInE1ELSP_1EEEEEENS4_6LayoutINS5_IJNSA_ILi2EEESB_SB_EEENS5_IJSB_NSA_ILi0EEESV_EEEEENS5_IJNS4_10UnderscoreESY_SY_EEEEENS4_13SM90_TMA_LOADENS4_14ComposedLayoutINS4_7SwizzleILi3ELi4ELi3EEENS4_18smem_ptr_flag_bitsILi32EEENSS_INS5_IJNSA_ILi8EEENSA_ILi32EEEEEENS5_IJS18_SB_EEEEEEEvNS4_8identityES11_S1C_vS1D_EENS_8epilogue10collective6detail29Sm90TmaWarpSpecializedAdapterINS1G_15DefaultEpilogueISI_SJ_SJ_NS1F_6thread17LinearCombinationISI_Li1EffLNS1K_9ScaleType4KindE0ELNS_15FloatRoundStyleE2ESI_EENS1_15EpilogueDefaultEEEEEvvEEEEvNT_6ParamsE,(.L_x_572 - _ZN7cutlass13device_kernelINS_4gemm6kernel13GemmUniversalIN4cute5tupleIJiiiiEEENS1_10collective13CollectiveMmaINS1_34MainloopSm90TmaGmmaWarpSpecializedILi2ENS5_IJNS4_1CILi1EEESB_SB_EEENS1_35KernelTmaWarpSpecializedCooperativeEEENS5_IJNSA_ILi256EEESF_NSA_ILi128EEEEEENS_10tfloat32_tENS5_IJlSB_lEEESI_SJ_NS4_8TiledMMAINS4_8MMA_AtomIJNS4_4SM904GMMA30MMA_64x256x8_F32TF32TF32_SS_TNILNSN_7ScaleInE1ELSP_1EEEEEENS4_6LayoutINS5_IJNSA_ILi2EEESB_SB_EEENS5_IJSB_NSA_ILi0EEESV_EEEEENS5_IJNS4_10UnderscoreESY_SY_EEEEENS4_13SM90_TMA_LOADENS4_14ComposedLayoutINS4_7SwizzleILi3ELi4ELi3EEENS4_18smem_ptr_flag_bitsILi32EEENSS_INS5_IJNSA_ILi8EEENSA_ILi32EEEEEENS5_IJS18_SB_EEEEEEEvNS4_8identityES11_S1C_vS1D_EENS_8epilogue10collective6detail29Sm90TmaWarpSpecializedAdapterINS1G_15DefaultEpilogueISI_SJ_SJ_NS1F_6thread17LinearCombinationISI_Li1EffLNS1K_9ScaleType4KindE0ELNS_15FloatRoundStyleE2ESI_EENS1_15EpilogueDefaultEEEEEvvEEEEvNT_6ParamsE)
        .other          _ZN7cutlass13device_kernelINS_4gemm6kernel13GemmUniversalIN4cute5tupleIJiiiiEEENS1_10collective13CollectiveMmaINS1_34MainloopSm90TmaGmmaWarpSpecializedILi2ENS5_IJNS4_1CILi1EEESB_SB_EEENS1_35KernelTmaWarpSpecializedCooperativeEEENS5_IJNSA_ILi256EEESF_NSA_ILi128EEEEEENS_10tfloat32_tENS5_IJlSB_lEEESI_SJ_NS4_8TiledMMAINS4_8MMA_AtomIJNS4_4SM904GMMA30MMA_64x256x8_F32TF32TF32_SS_TNILNSN_7ScaleInE1ELSP_1EEEEEENS4_6LayoutINS5_IJNSA_ILi2EEESB_SB_EEENS5_IJSB_NSA_ILi0EEESV_EEEEENS5_IJNS4_10UnderscoreESY_SY_EEEEENS4_13SM90_TMA_LOADENS4_14ComposedLayoutINS4_7SwizzleILi3ELi4ELi3EEENS4_18smem_ptr_flag_bitsILi32EEENSS_INS5_IJNSA_ILi8EEENSA_ILi32EEEEEENS5_IJS18_SB_EEEEEEEvNS4_8identityES11_S1C_vS1D_EENS_8epilogue10collective6detail29Sm90TmaWarpSpecializedAdapterINS1G_15DefaultEpilogueISI_SJ_SJ_NS1F_6thread17LinearCombinationISI_Li1EffLNS1K_9ScaleType4KindE0ELNS_15FloatRoundStyleE2ESI_EENS1_15EpilogueDefaultEEEEEvvEEEEvNT_6ParamsE,@"STO_CUDA_ENTRY STV_DEFAULT"
_ZN7cutlass13device_kernelINS_4gemm6kernel13GemmUniversalIN4cute5tupleIJiiiiEEENS1_10collective13CollectiveMmaINS1_34MainloopSm90TmaGmmaWarpSpecializedILi2ENS5_IJNS4_1CILi1EEESB_SB_EEENS1_35KernelTmaWarpSpecializedCooperativeEEENS5_IJNSA_ILi256EEESF_NSA_ILi128EEEEEENS_10tfloat32_tENS5_IJlSB_lEEESI_SJ_NS4_8TiledMMAINS4_8MMA_AtomIJNS4_4SM904GMMA30MMA_64x256x8_F32TF32TF32_SS_TNILNSN_7ScaleInE1ELSP_1EEEEEENS4_6LayoutINS5_IJNSA_ILi2EEESB_SB_EEENS5_IJSB_NSA_ILi0EEESV_EEEEENS5_IJNS4_10UnderscoreESY_SY_EEEEENS4_13SM90_TMA_LOADENS4_14ComposedLayoutINS4_7SwizzleILi3ELi4ELi3EEENS4_18smem_ptr_flag_bitsILi32EEENSS_INS5_IJNSA_ILi8EEENSA_ILi32EEEEEENS5_IJS18_SB_EEEEEEEvNS4_8identityES11_S1C_vS1D_EENS_8epilogue10collective6detail29Sm90TmaWarpSpecializedAdapterINS1G_15DefaultEpilogueISI_SJ_SJ_NS1F_6thread17LinearCombinationISI_Li1EffLNS1K_9ScaleType4KindE0ELNS_15FloatRoundStyleE2ESI_EENS1_15EpilogueDefaultEEEEEvvEEEEvNT_6ParamsE:
[----:B------:R-:W0:Y:S02]  /*0000*/  LDC R1, c[0x0][0x28] ;  /* 0x00000a00ff017b82 */ /* 0x000e240000000800 */
[----:B0-----:R-:W-:Y:S01]  /*0010*/  VIADD R1, R1, 0xffffe828 ;  /* 0xffffe82801017836 */ /* 0x001fe20000000000 */
[----:B------:R-:W0:Y:S01]  /*0020*/  S2R R2, SR_TID.X ;  /* 0x0000000000027919 */ /* 0x000e220000002100 */
[----:B------:R-:W-:Y:S01]  /*0030*/  ELECT P0, URZ, PT ;  /* 0x00000000003f782f */ /* 0x000fe20003800000 */
[----:B------:R-:W-:Y:S01]  /*0040*/  BSSY B0, `(.L_x_0) ;  /* 0x0000015000007945 */ /* 0x000fe20003800000 */
[--C-:B0-----:R-:W-:Y:S02]  /*0050*/  SHF.R.U32.HI R0, RZ, 0x5, R2.reuse ;  /* 0x00000005ff007819 */ /* 0x101fe40000011602 */
[----:B------:R-:W-:-:S03]  /*0060*/  SHF.R.U32.HI R162, RZ, 0x7, R2 ;  /* 0x00000007ffa27819 */ /* 0x000fc60000011602 */
[----:B------:R-:W0:Y:S04]  /*0070*/  SHFL.IDX PT, R3, R0, RZ, 0x1f ;  /* 0x00001fff00037589 */ /* 0x000e2800000e0000 */
[----:B------:R-:W1:Y:S01]  /*0080*/  SHFL.IDX PT, R2, R162, RZ, 0x1f ;  /* 0x00001fffa2027589 */ /* 0x000e6200000e0000 */
[----:B0-----:R-:W-:Y:S02]  /*0090*/  R2UR UR10, R3 ;  /* 0x00000000030a72ca */ /* 0x001fe400000e0000 */
[----:B-1----:R-:W-:-:S11]  /*00a0*/  R2UR UR5, R2 ;  /* 0x00000000020572ca */ /* 0x002fd600000e0000 */
[----:B------:R-:W-:Y:S02]  /*00b0*/  USHF.R.S32.HI UR4, URZ, 0x1f, UR10 ;  /* 0x0000001f3f047899 */ /* 0x000fe4000801140a */
[----:B------:R-:W-:Y:S02]  /*00c0*/  ISETP.NE.OR P0, PT, RZ, UR10, !P0 ;  /* 0x0000000aff007c0c */ /* 0x000fe4000c705670 */
[----:B------:R-:W-:-:S04]  /*00d0*/  ULEA.HI UR4, UR4, UR10, URZ, 0x2 ;  /* 0x0000000a04047291 */ /* 0x000fc8000f8f103f */
[----:B------:R-:W-:-:S04]  /*00e0*/  ULOP3.LUT UR4, UR4, 0xfffffffc, URZ, 0xc0, !UPT ;  /* 0xfffffffc04047892 */ /* 0x000fc8000f8ec03f */
[----:B------:R-:W-:-:S03]  /*00f0*/  UIADD3 UR10, UR10, -UR4, URZ ;  /* 0x800000040a0a7290 */ /* 0x000fc6000fffe03f */
[----:B------:R-:W-:Y:S09]  /*0100*/  @P0 BRA `(.L_x_1) ;  /* 0x0000000000200947 */ /* 0x000ff20003800000 */
[----:B------:R-:W-:Y:S02]  /*0110*/  ULDC.64 UR6, c[0x0][0x198] ;  /* 0x0000660000067ab9 */ /* 0x000fe40000000a00 */
[----:B------:R-:W-:Y:S02]  /*0120*/  UIADD3 UR8, UP0, UR6, 0xf0, URZ ;  /* 0x000000f006087890 */ /* 0x000fe4000ff1e03f */
[----:B------:R-:W-:Y:S02]  /*0130*/  UIADD3 UR6, UP1, UR6, 0x1f0, URZ ;  /* 0x000001f006067890 */ /* 0x000fe4000ff3e03f */
[----:B------:R-:W-:Y:S02]  /*0140*/  UIADD3.X UR9, URZ, UR7, URZ, UP0, !UPT ;  /* 0x000000073f097290 */ /* 0x000fe400087fe43f */
[----:B------:R-:W-:-:S07]  /*0150*/  UIADD3.X UR7, URZ, UR7, URZ, UP1, !UPT ;  /* 0x000000073f077290 */ /* 0x000fce0008ffe43f */
[----:B------:R0:W-:Y:S02]  /*0160*/  UTMACCTL.PF [UR8] ;  /* 0x00000000080079b9 */ /* 0x0001e40008040000 */
[----:B------:R0:W-:Y:S02]  /*0170*/  UTMACCTL.PF [UR6] ;  /* 0x00000000060079b9 */ /* 0x0001e40008040000 */
[----:B0-----:R-:W-:Y:S01]  /*0180*/  NOP ;  /* 0x0000000000007918 */ /* 0x001fe20000000000 */
.L_x_1:
[----:B------:R-:W-:Y:S05]  /*0190*/  BSYNC B0 ;  /* 0x0000000000007941 */ /* 0x000fea0003800000 */
.L_x_0:
[----:B------:R-:W0:Y:S01]  /*01a0*/  SHFL.IDX PT, R2, R0, RZ, 0x1f ;  /* 0x00001fff00027589 */ /* 0x000e2200000e0000 */
[----:B------:R-:W-:Y:S01]  /*01b0*/  UISETP.NE.AND UP0, UPT, UR10, 0x3, UPT ;  /* 0x000000030a00788c */ /* 0x000fe2000bf05270 */
[----:B------:R-:W-:Y:S01]  /*01c0*/  ISETP.NE.AND P1, PT, RZ, UR5, PT ;  /* 0x00000005ff007c0c */ /* 0x000fe2000bf25270 */
[----:B------:R-:W-:Y:S02]  /*01d0*/  UIADD3 UR18, UR5, -0x1, URZ ;  /* 0xffffffff05127890 */ /* 0x000fe4000fffe03f */
[----:B------:R-:W-:Y:S02]  /*01e0*/  UISETP.EQ.OR UP0, UPT, UR10, URZ, !UP0 ;  /* 0x0000003f0a00728c */ /* 0x000fe4000c702670 */
[----:B------:R-:W-:Y:S02]  /*01f0*/  UISETP.GE.U32.AND UP1, UPT, UR18, 0x2, UPT ;  /* 0x000000021200788c */ /* 0x000fe4000bf26070 */
[----:B------:R-:W-:-:S04]  /*0200*/  UISETP.EQ.AND UP0, UPT, UR5, URZ, UP0 ;  /* 0x0000003f0500728c */ /* 0x000fc80008702270 */
[----:B------:R-:W-:-:S04]  /*0210*/  USEL UR37, URZ, 0x1, !UP0 ;  /* 0x000000013f257887 */ /* 0x000fc8000c000000 */
[----:B------:R-:W-:Y:S01]  /*0220*/  USEL UR37, UR37, 0x2, UP1 ;  /* 0x0000000225257887 */ /* 0x000fe20008800000 */
[----:B0-----:R-:W-:-:S13]  /*0230*/  ISETP.NE.AND P0, PT, R2, RZ, PT ;  /* 0x000000ff0200720c */ /* 0x001fda0003f05270 */
[----:B------:R-:W-:Y:S05]  /*0240*/  @P0 BRA `(.L_x_2) ;  /* 0x0000000000480947 */ /* 0x000fea0003800000 */
[----:B------:R-:W0:Y:S01]  /*0250*/  S2UR UR8, SR_CgaCtaId ;  /* 0x00000000000879c3 */ /* 0x000e220000008800 */
[----:B------:R-:W-:Y:S01]  /*0260*/  UMOV UR4, 0x400 ;  /* 0x0000040000047882 */ /* 0x000fe20000000000 */
[----:B------:R-:W-:Y:S01]  /*0270*/  UMOV UR5, 0x1 ;  /* 0x0000000100057882 */ /* 0x000fe20000000000 */
[----:B------:R-:W-:Y:S01]  /*0280*/  UMOV UR6, 0x100 ;  /* 0x0000010000067882 */ /* 0x000fe20000000000 */
[----:B------:R-:W-:Y:S01]  /*0290*/  ELECT P0, URZ, PT ;  /* 0x00000000003f782f */ /* 0x000fe20003800000 */
[----:B------:R-:W-:-:S04]  /*02a0*/  UIADD3 UR6, -UR6, 0x100000, URZ ;  /* 0x0010000006067890 */ /* 0x000fc8000fffe13f */
[----:B------:R-:W-:Y:S02]  /*02b0*/  USHF.L.U32 UR7, UR6, 0xb, URZ ;  /* 0x0000000b06077899 */ /* 0x000fe4000800063f */
[----:B------:R-:W-:Y:S02]  /*02c0*/  USHF.L.U32 UR6, UR6, 0x1, URZ ;  /* 0x0000000106067899 */ /* 0x000fe4000800063f */
[----:B0-----:R-:W-:Y:S02]  /*02d0*/  ULEA UR8, UR8, UR4, 0x18 ;  /* 0x0000000408087291 */ /* 0x001fe4000f8ec03f */
[----:B------:R-:W-:-:S04]  /*02e0*/  UIADD3 UR4, -UR5, 0x100000, URZ ;  /* 0x0010000005047890 */ /* 0x000fc8000fffe13f */
[----:B------:R-:W-:Y:S02]  /*02f0*/  USHF.L.U32 UR5, UR4, 0xb, URZ ;  /* 0x0000000b04057899 */ /* 0x000fe4000800063f */
[----:B------:R-:W-:Y:S01]  /*0300*/  USHF.L.U32 UR4, UR4, 0x1, URZ ;  /* 0x0000000104047899 */ /* 0x000fe2000800063f */
[----:B------:R-:W0:Y:S11]  /*0310*/  FENCE.VIEW.ASYNC.S ;  /* 0x00000000000073c6 */ /* 0x000e360000000000 */
[----:B0-----:R0:W1:Y:S01]  /*0320*/  SYNCS.EXCH.64 URZ, [UR8], UR4 ;  /* 0x00000004083f75b2 */ /* 0x0010620008000100 */
[----:B------:R0:W2:Y:S01]  /*0330*/  SYNCS.EXCH.64 URZ, [UR8+0x10], UR6 ;  /* 0x00001006083f75b2 */ /* 0x0000a20008000100 */
[----:B------:R0:W3:Y:S01]  /*0340*/  SYNCS.EXCH.64 URZ, [UR8+0x8], UR4 ;  /* 0x00000804083f75b2 */ /* 0x0000e20008000100 */
[----:B------:R0:W4:Y:S01]  /*0350*/  SYNCS.EXCH.64 URZ, [UR8+0x18], UR6 ;  /* 0x00001806083f75b2 */ /* 0x0001220008000100 */
[----:B------:R-:W-:Y:S01]  /*0360*/  NOP ;  /* 0x0000000000007918 */ /* 0x000fe20000000000 */
.L_x_2:
[----:B------:R-:W5:Y:S01]  /*0370*/  SHFL.IDX PT, R0, R0, RZ, 0x1f ;  /* 0x00001fff00007589 */ /* 0x000f6200000e0000 */
[----:B------:R-:W-:Y:S01]  /*0380*/  ELECT P0, URZ, PT ;  /* 0x00000000003f782f */ /* 0x000fe20003800000 */
[----:B------:R-:W1:Y:S01]  /*0390*/  S2UR UR17, SR_CTAID.Y ;  /* 0x00000000001179c3 */ /* 0x000e620000002600 */
[----:B0-----:R-:W-:Y:S01]  /*03a0*/  ULDC UR5, c[0x0][0x65c] ;  /* 0x0001970000057ab9 */ /* 0x001fe20000000800 */
[----:B------:R-:W-:Y:S01]  /*03b0*/  UMOV UR12, 0x20 ;  /* 0x00000020000c7882 */ /* 0x000fe20000000000 */
[----:B------:R-:W-:Y:S01]  /*03c0*/  UISETP.NE.AND UP2, UPT, UR5, 0x1, UPT ;  /* 0x000000010500788c */ /* 0x000fe2000bf45270 */
[----:B------:R-:W-:Y:S01]  /*03d0*/  NOP ;  /* 0x0000000000007918 */ /* 0x000fe20000000000 */
[----:B------:R-:W-:Y:S02]  /*03e0*/  NOP ;  /* 0x0000000000007918 */ /* 0x000fe40000000000 */
[----:B------:R-:W-:Y:S01]  /*03f0*/  UP2UR UR38, UPR, URZ, 0x4 ;  /* 0x000000043f267883 */ /* 0x000fe20008000000 */
[----:B------:R-:W0:Y:S01]  /*0400*/  S2UR UR4, SR_CTAID.X ;  /* 0x00000000000479c3 */ /* 0x000e220000002500 */
[----:B------:R-:W-:-:S02]  /*0410*/  PLOP3.LUT P3, PT, PT, PT, UP2, 0x80, 0x0 ;  /* 0x000000000000781c */ /* 0x000fc40003f6f028 */
[----:B------:R-:W-:Y:S02]  /*0420*/  PLOP3.LUT P2, PT, PT, PT, UP2, 0x80, 0x0 ;  /* 0x000000000000781c */ /* 0x000fe40003f4f028 */
[----:B------:R-:W-:Y:S01]  /*0430*/  PLOP3.LUT P4, PT, PT, PT, UP2, 0x80, 0x0 ;  /* 0x000000000000781c */ /* 0x000fe20003f8f028 */
[----:B------:R-:W-:Y:S01]  /*0440*/  @UP2 ULDC UR14, c[0x0][0x10] ;  /* 0x00000400000e2ab9 */ /* 0x000fe20000000800 */
[----:B------:R-:W-:Y:S01]  /*0450*/  @UP2 UMOV UR9, URZ ;  /* 0x0000003f00092c82 */ /* 0x000fe20008000000 */
[----:B------:R-:W-:Y:S01]  /*0460*/  @!UP2 ULDC UR11, c[0x0][0xc] ;  /* 0x00000300000baab9 */ /* 0x000fe20000000800 */
[----:B-----5:R-:W-:Y:S01]  /*0470*/  ISETP.NE.OR P0, PT, R0, RZ, !P0 ;  /* 0x000000ff0000720c */ /* 0x020fe20004705670 */
[----:B-1----:R-:W-:Y:S02]  /*0480*/  @UP2 UMOV UR7, UR17 ;  /* 0x0000001100072c82 */ /* 0x002fe40008000000 */
[----:B------:R-:W-:Y:S01]  /*0490*/  @UP2 UMOV UR8, UR7 ;  /* 0x0000000700082c82 */ /* 0x000fe20008000000 */
[----:B------:R-:W-:Y:S01]  /*04a0*/  @!UP2 UMOV UR7, UR17 ;  /* 0x000000110007ac82 */ /* 0x000fe20008000000 */
[----:B0-----:R-:W-:-:S08]  /*04b0*/  @UP2 UIMAD.WIDE.U32 UR14, UR4, UR14, UR8 ;  /* 0x0000000e040e22a5 */ /* 0x001fd0000f8e0008 */
[----:B------:R-:W-:Y:S01]  /*04c0*/  VOTEU.ALL UP0, P0 ;  /* 0x00000000003f7886 */ /* 0x000fe20000000000 */
[----:B------:R-:W-:Y:S01]  /*04d0*/  VOTEU.ALL UP1, P0 ;  /* 0x00000000003f7886 */ /* 0x000fe20000020000 */
[----:B------:R-:W-:Y:S01]  /*04e0*/  IMAD.U32 R2, RZ, RZ, UR14 ;  /* 0x0000000eff027e24 */ /* 0x000fe2000f8e00ff */
[----:B------:R-:W-:Y:S02]  /*04f0*/  MOV R3, UR15 ;  /* 0x0000000f00037c02 */ /* 0x000fe40008000f00 */
[----:B------:R-:W0:Y:S01]  /*0500*/  @!UP0 S2UR UR6, SR_CgaCtaId ;  /* 0x00000000000689c3 */ /* 0x000e220000008800 */
[----:B------:R-:W-:Y:S01]  /*0510*/  @!UP0 UMOV UR5, 0x400 ;  /* 0x0000040000058882 */ /* 0x000fe20000000000 */
[----:B------:R-:W-:-:S04]  /*0520*/  @!UP0 UIADD3 UR12, -UR12, 0x100000, URZ ;  /* 0x001000000c0c8890 */ /* 0x000fc8000fffe13f */
[----:B------:R-:W-:Y:S02]  /*0530*/  @!UP0 USHF.L.U32 UR13, UR12, 0xb, URZ ;  /* 0x0000000b0c0d8899 */ /* 0x000fe4000800063f */
[----:B------:R-:W-:Y:S02]  /*0540*/  @!UP0 USHF.L.U32 UR12, UR12, 0x1, URZ ;  /* 0x000000010c0c8899 */ /* 0x000fe4000800063f */
[----:B0-----:R-:W-:Y:S01]  /*0550*/  @!UP0 ULEA UR16, UR6, UR5, 0x18 ;  /* 0x0000000506108291 */ /* 0x001fe2000f8ec03f */
[----:B------:R-:W-:Y:S01]  /*0560*/  VOTEU.ALL UP0, P0 ;  /* 0x00000000003f7886 */ /* 0x000fe20000000000 */
[----:B------:R-:W-:Y:S01]  /*0570*/  PLOP3.LUT P0, PT, PT, PT, UP2, 0x80, 0x0 ;  /* 0x000000000000781c */ /* 0x000fe20003f0f028 */
[----:B------:R-:W-:Y:S01]  /*0580*/  UMOV UR5, URZ ;  /* 0x0000003f00057c82 */ /* 0x000fe20008000000 */
[----:B------:R-:W-:Y:S01]  /*0590*/  @UP2 UMOV UR6, URZ ;  /* 0x0000003f00062c82 */ /* 0x000fe20008000000 */
[----:B------:R-:W-:Y:S02]  /*05a0*/  @!UP2 UIMAD.WIDE.U32 UR8, UR11, UR7, UR4 ;  /* 0x000000070b08a2a5 */ /* 0x000fe4000f8e0004 */
[----:B------:R-:W-:Y:S01]  /*05b0*/  @UP2 UIADD3 UR6, UR15, UR6, URZ ;  /* 0x000000060f062290 */ /* 0x000fe2000fffe03f */
[----:B------:R-:W0:Y:S04]  /*05c0*/  FENCE.VIEW.ASYNC.S ;  /* 0x00000000000073c6 */ /* 0x000e280000000000 */
[----:B0-----:R0:W2:Y:S01]  /*05d0*/  @!UP0 SYNCS.EXCH.64 URZ, [UR16+0x30], UR12 ;  /* 0x0000300c103f85b2 */ /* 0x0010a20008000100 */
[----:B------:R-:W-:Y:S01]  /*05e0*/  MOV R5, UR9 ;  /* 0x0000000900057c02 */ /* 0x000fe20008000f00 */
[----:B------:R-:W-:-:S02]  /*05f0*/  @P2 IMAD.U32 R17, RZ, RZ, UR6 ;  /* 0x00000006ff112e24 */ /* 0x000fc4000f8e00ff */
[----:B------:R-:W-:Y:S01]  /*0600*/  @P0 IMAD.MOV.U32 R6, RZ, RZ, R2 ;  /* 0x000000ffff060224 */ /* 0x000fe200078e0002 */
[----:B------:R-:W-:Y:S01]  /*0610*/  MOV R2, UR8 ;  /* 0x0000000800027c02 */ /* 0x000fe20008000f00 */
[----:B------:R-:W-:Y:S02]  /*0620*/  IMAD.U32 R3, RZ, RZ, UR9 ;  /* 0x00000009ff037e24 */ /* 0x000fe4000f8e00ff */
[----:B------:R-:W-:Y:S02]  /*0630*/  IMAD.U32 R4, RZ, RZ, UR8 ;  /* 0x00000008ff047e24 */ /* 0x000fe4000f8e00ff */
[----:B------:R-:W-:Y:S02]  /*0640*/  @!P3 IMAD.MOV.U32 R6, RZ, RZ, R2 ;  /* 0x000000ffff06b224 */ /* 0x000fe400078e0002 */
[----:B------:R-:W-:-:S03]  /*0650*/  @!P4 IMAD.MOV.U32 R17, RZ, RZ, R5 ;  /* 0x000000ffff11c224 */ /* 0x000fc600078e0005 */
[----:B------:R0:W-:Y:S01]  /*0660*/  STL [R1+0x200], R6 ;  /* 0x0002000601007387 */ /* 0x0001e20000100800 */
[----:B------:R0:W2:Y:S01]  /*0670*/  @!UP1 SYNCS.EXCH.64 URZ, [UR16+0x38], UR12 ;  /* 0x0000380c103f95b2 */ /* 0x0000a20008000100 */
[----:B------:R-:W-:Y:S01]  /*0680*/  NOP ;  /* 0x0000000000007918 */ /* 0x000fe20000000000 */
[----:B--234-:R-:W-:Y:S06]  /*0690*/  BAR.SYNC.DEFER_BLOCKING 0x0 ;  /* 0x0000000000007b1d */ /* 0x01cfec0000010000 */
[----:B------:R-:W-:Y:S05]  /*06a0*/  @!P1 BRA `(.L_x_3) ;  /* 0x0000030c00ac9947 */ /* 0x000fea0003800000 */
[----:B------:R-:W-:-:S06]  /*06b0*/  UISETP.GT.U32.AND UP0, UPT, UR18, 0x1, UPT ;  /* 0x000000011200788c */ /* 0x000fcc000bf04070 */
[----:B------:R-:W-:-:S13]  /*06c0*/  PLOP3.LUT P0, PT, PT, PT, UP0, 0x80, 0x0 ;  /* 0x000000000000781c */ /* 0x000fda0003f0f008 */
[----:B0-----:R-:W-:Y:S05]  /*06d0*/  @P0 EXIT ;  /* 0x000000000000094d */ /* 0x001fea0003800000 */
[----:B------:R-:W-:Y:S01]  /*06e0*/  ULDC.64 UR8, c[0x0][0x650] ;  /* 0x0001940000087ab9 */ /* 0x000fe20000000a00 */
[----:B------:R-:W-:Y:S01]  /*06f0*/  UMOV UR40, 0xffffffff ;  /* 0xffffffff00287882 */ /* 0x000fe20000000000 */
[----:B------:R-:W-:Y:S01]  /*0700*/  ISETP.GE.U32.AND P0, PT, R6, UR8, PT ;  /* 0x0000000806007c0c */ /* 0x000fe2000bf06070 */
[----:B------:R-:W-:Y:S01]  /*0710*/  UMOV UR41, 0xffffffff ;  /* 0xffffffff00297882 */ /* 0x000fe20000000000 */
[----:B------:R-:W-:Y:S01]  /*0720*/  UMOV UR42, 0xffffffff ;  /* 0xffffffff002a7882 */ /* 0x000fe20000000000 */
[----:B------:R-:W-:Y:S02]  /*0730*/  PRMT R0, RZ, 0x7610, R0 ;  /* 0x00007610ff007816 */ /* 0x000fe40000000000 */
[----:B------:R-:W-:-:S13]  /*0740*/  ISETP.GE.U32.AND.EX P0, PT, R17, UR9, PT, P0 ;  /* 0x0000000911007c0c */ /* 0x000fda000bf06100 */
[----:B------:R-:W-:Y:S05]  /*0750*/  @P0 BRA `(.L_x_4) ;  /* 0x0000000400800947 */ /* 0x000fea0003800000 */
[----:B------:R-:W-:Y:S01]  /*0760*/  I2FP.F32.U32 R0, UR4 ;  /* 0x0000000400007c45 */ /* 0x000fe20008201000 */
[----:B------:R-:W-:Y:S01]  /*0770*/  ULDC.64 UR16, c[0x0][0x628] ;  /* 0x00018a0000107ab9 */ /* 0x000fe20000000a00 */
[----:B------:R-:W-:Y:S01]  /*0780*/  ULDC UR6, c[0x0][0x150] ;  /* 0x0000540000067ab9 */ /* 0x000fe20000000800 */
[----:B------:R-:W-:Y:S01]  /*0790*/  ISETP.NE.U32.AND P0, PT, RZ, UR16, PT ;  /* 0x00000010ff007c0c */ /* 0x000fe2000bf05070 */
[----:B------:R-:W-:Y:S01]  /*07a0*/  ULDC UR15, c[0x0][0x630] ;  /* 0x00018c00000f7ab9 */ /* 0x000fe20000000800 */
[----:B------:R-:W-:Y:S01]  /*07b0*/  FMUL R0, R0, UR6 ;  /* 0x0000000600007c20 */ /* 0x000fe20008400000 */
[----:B------:R-:W-:Y:S01]  /*07c0*/  R2UR UR18, R6 ;  /* 0x00000000061272ca */ /* 0x000fe200000e0000 */
[----:B------:R-:W-:Y:S01]  /*07d0*/  ULDC UR20, c[0x0][0x154] ;  /* 0x0000550000147ab9 */ /* 0x000fe20000000800 */
[----:B------:R-:W-:Y:S01]  /*07e0*/  ISETP.NE.AND.EX P0, PT, RZ, UR17, PT, P0 ;  /* 0x00000011ff007c0c */ /* 0x000fe2000bf05300 */
[----:B------:R0:W1:Y:S01]  /*07f0*/  F2I.U32.TRUNC.NTZ R2, R0 ;  /* 0x0000000000027305 */ /* 0x000062000020f000 */
[----:B------:R-:W-:-:S02]  /*0800*/  R2UR UR19, R17 ;  /* 0x00000000111372ca */ /* 0x000fc400000e0000 */
[----:B------:R-:W-:Y:S02]  /*0810*/  R2UR UR8, R6 ;  /* 0x00000000060872ca */ /* 0x000fe400000e0000 */
[----:B------:R-:W-:-:S07]  /*0820*/  R2UR UR9, R17 ;  /* 0x00000000110972ca */ /* 0x000fce00000e0000 */
[----:B0-----:R-:W-:Y:S08]  /*0830*/  @!P0 BRA `(.L_x_5) ;  /* 0x0000000000308947 */ /* 0x001ff00003800000 */
[----:B------:R-:W-:Y:S01]  /*0840*/  R2UR UR8, R6 ;  /* 0x00000000060872ca */ /* 0x000fe200000e0000 */
[----:B------:R-:W-:Y:S01]  /*0850*/  ULDC UR6, c[0x0][0x634] ;  /* 0x00018d0000067ab9 */ /* 0x000fe20000000800 */
[----:B------:R-:W-:-:S11]  /*0860*/  R2UR UR14, R17 ;  /* 0x00000000110e72ca */ /* 0x000fd600000e0000 */
[----:B------:R-:W-:-:S04]  /*0870*/  UIADD3 UR6, UP0, UR8, UR6, URZ ;  /* 0x0000000608067290 */ /* 0x000fc8000ff1e03f */
[----:B------:R-:W-:-:S04]  /*0880*/  UIADD3.X UR14, URZ, UR14, URZ, UP0, !UPT ;  /* 0x0000000e3f0e7290 */ /* 0x000fc800087fe43f */
[----:B------:R-:W-:-:S04]  /*0890*/  UIMAD.WIDE.U32 UR8, UR14, UR16, URZ ;  /* 0x000000100e0872a5 */ /* 0x000fc8000f8e003f */
[----:B------:R-:W-:Y:S02]  /*08a0*/  UIMAD.WIDE.U32 UR10, UP0, UR6, UR17, UR8 ;  /* 0x00000011060a72a5 */ /* 0x000fe4000f800008 */
[----:B------:R-:W-:Y:S02]  /*08b0*/  UIMAD.WIDE.U32 UR8, UR6, UR16, URZ ;  /* 0x00000010060872a5 */ /* 0x000fe4000f8e003f */
[----:B------:R-:W-:Y:S02]  /*08c0*/  UIADD3.X UR13, URZ, URZ, URZ, UP0, !UPT ;  /* 0x0000003f3f0d7290 */ /* 0x000fe400087fe43f */
[----:B------:R-:W-:Y:S01]  /*08d0*/  UIADD3 URZ, UP0, UR9, UR10, URZ ;  /* 0x0000000a093f7290 */ /* 0x000fe2000ff1e03f */
[----:B------:R-:W-:-:S03]  /*08e0*/  UMOV UR12, UR11 ;  /* 0x0000000b000c7c82 */ /* 0x000fc60008000000 */
[----:B------:R-:W-:-:S12]  /*08f0*/  UIMAD.WIDE.U32.X UR8, UR14, UR17, UR12, UP0 ;  /* 0x000000110e0872a5 */ /* 0x000fd800080e040c */
.L_x_5:
[----:B------:R-:W-:Y:S01]  /*0900*/  USHF.R.U64 UR42, UR8, UR15, UR9 ;  /* 0x0000000f082a7299 */ /* 0x000fe20008001209 */
[----:B------:R-:W-:Y:S01]  /*0910*/  I2FP.F32.U32 R0, UR7 ;  /* 0x0000000700007c45 */ /* 0x000fe20008201000 */
[----:B------:R-:W-:Y:S01]  /*0920*/  USHF.R.U32.HI UR5, URZ, UR15, UR9 ;  /* 0x0000000f3f057299 */ /* 0x000fe20008011609 */
[----:B-1----:R-:W-:Y:S01]  /*0930*/  R2UR UR12, R2 ;  /* 0x00000000020c72ca */ /* 0x002fe200000e0000 */
[----:B------:R-:W-:Y:S02]  /*0940*/  UIADD3 UR6, UP0, URZ, -UR42, URZ ;  /* 0x8000002a3f067290 */ /* 0x000fe4000ff1e03f */
[----:B------:R-:W-:Y:S01]  /*0950*/  FMUL R0, R0, UR20 ;  /* 0x0000001400007c20 */ /* 0x000fe20008400000 */
[----:B------:R-:W-:Y:S01]  /*0960*/  ULDC.64 UR8, c[0x0][0x620] ;  /* 0x0001880000087ab9 */ /* 0x000fe20000000a00 */
[----:B------:R-:W-:Y:S01]  /*0970*/  UIADD3.X UR5, URZ, ~UR5, URZ, UP0, !UPT ;  /* 0x800000053f057290 */ /* 0x000fe200087fe43f */
[----:B------:R-:W-:Y:S01]  /*0980*/  UMOV UR10, UR18 ;  /* 0x00000012000a7c82 */ /* 0x000fe20008000000 */
[----:B------:R-:W-:-:S02]  /*0990*/  UMOV UR11, UR19 ;  /* 0x00000013000b7c82 */ /* 0x000fc40008000000 */
[----:B------:R-:W-:Y:S01]  /*09a0*/  UIMAD UR5, UR5, UR8, URZ ;  /* 0x00000008050572a4 */ /* 0x000fe2000f8e023f */
[----:B------:R-:W0:Y:S01]  /*09b0*/  F2I.U32.TRUNC.NTZ R0, R0 ;  /* 0x0000000000007305 */ /* 0x000e22000020f000 */
[----:B------:R-:W-:Y:S02]  /*09c0*/  UIMAD.WIDE.U32 UR10, UR6, UR8, UR10 ;  /* 0x00000008060a72a5 */ /* 0x000fe4000f8e000a */
[----:B------:R-:W-:Y:S01]  /*09d0*/  UIMAD UR6, UR6, UR9, UR5 ;  /* 0x00000009060672a4 */ /* 0x000fe2000f8e0205 */
[----:B------:R-:W-:Y:S01]  /*09e0*/  ULDC UR21, c[0x0][0x658] ;  /* 0x0001960000157ab9 */ /* 0x000fe20000000800 */
[----:B------:R-:W-:Y:S02]  /*09f0*/  UMOV UR19, 0xffffffff ;  /* 0xffffffff00137882 */ /* 0x000fe40000000000 */
[----:B------:R-:W-:Y:S01]  /*0a00*/  UIADD3 UR6, UR11, UR6, URZ ;  /* 0x000000060b067290 */ /* 0x000fe2000fffe03f */
[----:B------:R-:W-:Y:S01]  /*0a10*/  ULDC UR15, c[0x0][0x618] ;  /* 0x00018600000f7ab9 */ /* 0x000fe20000000800 */
[----:B------:R-:W-:Y:S01]  /*0a20*/  ULDC.64 UR8, c[0x0][0x640] ;  /* 0x0001900000087ab9 */ /* 0x000fe20000000a00 */
[----:B------:R-:W-:Y:S01]  /*0a30*/  USHF.L.U32 UR11, UR19, UR21, URZ ;  /* 0x00000015130b7299 */ /* 0x000fe2000800063f */
[----:B------:R-:W-:Y:S01]  /*0a40*/  ISETP.NE.U32.AND P0, PT, RZ, UR8, PT ;  /* 0x00000008ff007c0c */ /* 0x000fe2000bf05070 */
[----:B------:R-:W-:-:S02]  /*0a50*/  USHF.R.U64 UR19, UR10, UR15, UR6 ;  /* 0x0000000f0a137299 */ /* 0x000fc40008001206 */
[----:B------:R-:W-:Y:S01]  /*0a60*/  USHF.R.U32.HI UR10, URZ, UR15, UR6 ;  /* 0x0000000f3f0a7299 */ /* 0x000fe20008011606 */
[----:B0-----:R-:W-:Y:S01]  /*0a70*/  R2UR UR14, R0 ;  /* 0x00000000000e72ca */ /* 0x001fe200000e0000 */
[----:B------:R-:W-:Y:S01]  /*0a80*/  ULDC UR17, c[0x0][0x608] ;  /* 0x0001820000117ab9 */ /* 0x000fe20000000800 */
[----:B------:R-:W-:Y:S01]  /*0a90*/  ISETP.NE.AND.EX P0, PT, RZ, UR9, PT, P0 ;  /* 0x00000009ff007c0c */ /* 0x000fe2000bf05300 */
[----:B------:R-:W-:Y:S02]  /*0aa0*/  USHF.R.U64 UR23, UR19, UR17, UR10 ;  /* 0x0000001113177299 */ /* 0x000fe4000800120a */
[----:B------:R-:W-:Y:S01]  /*0ab0*/  USHF.R.U32.HI UR10, URZ, UR17, UR10 ;  /* 0x000000113f0a7299 */ /* 0x000fe2000801160a */
[----:B------:R-:W-:Y:S01]  /*0ac0*/  UMOV UR16, 0x1 ;  /* 0x0000000100107882 */ /* 0x000fe20000000000 */
[----:B------:R-:W-:Y:S02]  /*0ad0*/  UIADD3 UR12, -UR12, URZ, URZ ;  /* 0x0000003f0c0c7290 */ /* 0x000fe4000fffe13f */
[----:B------:R-:W-:-:S02]  /*0ae0*/  USHF.R.U64 UR24, UR23, UR21, UR10 ;  /* 0x0000001517187299 */ /* 0x000fc4000800120a */
[----:B------:R-:W-:Y:S01]  /*0af0*/  USHF.L.U32 UR6, UR16, UR21, URZ ;  /* 0x0000001510067299 */ /* 0x000fe2000800063f */
[----:B------:R-:W-:Y:S01]  /*0b00*/  ULDC UR13, c[0x0][0x144] ;  /* 0x00005100000d7ab9 */ /* 0x000fe20000000800 */
[----:B------:R-:W-:Y:S01]  /*0b10*/  ULDC UR5, c[0x0][0x600] ;  /* 0x0001800000057ab9 */ /* 0x000fe20000000800 */
[----:B------:R-:W-:Y:S02]  /*0b20*/  ULOP3.LUT UR16, URZ, UR11, URZ, 0x33, !UPT ;  /* 0x0000000b3f107292 */ /* 0x000fe4000f8e333f */
[----:B------:R-:W-:Y:S02]  /*0b30*/  USHF.R.U32.HI UR11, URZ, UR21, UR10 ;  /* 0x000000153f0b7299 */ /* 0x000fe4000801160a */
[----:B------:R-:W-:Y:S02]  /*0b40*/  UIADD3 UR18, UR5, -0x1, URZ ;  /* 0xffffffff05127890 */ /* 0x000fe4000fffe03f */
[----:B------:R-:W-:Y:S02]  /*0b50*/  UIADD3 UR20, -UR14, URZ, URZ ;  /* 0x0000003f0e147290 */ /* 0x000fe4000fffe13f */
[----:B------:R-:W-:Y:S01]  /*0b60*/  UIMAD UR4, UR13, UR12, UR4 ;  /* 0x0000000c0d0472a4 */ /* 0x000fe2000f8e0204 */
[----:B------:R-:W-:Y:S01]  /*0b70*/  ULDC UR25, c[0x0][0x148] ;  /* 0x0000520000197ab9 */ /* 0x000fe20000000800 */
[----:B------:R-:W-:Y:S01]  /*0b80*/  ULDC UR21, c[0x0][0x648] ;  /* 0x0001920000157ab9 */ /* 0x000fe20000000800 */
[----:B------:R-:W-:Y:S01]  /*0b90*/  ULDC UR22, c[0x0][0x638] ;  /* 0x00018e0000167ab9 */ /* 0x000fe20000000800 */
[----:B------:R-:W-:Y:S01]  /*0ba0*/  UMOV UR10, UR24 ;  /* 0x00000018000a7c82 */ /* 0x000fe20008000000 */
[----:B------:R-:W-:Y:S07]  /*0bb0*/  @!P0 BRA `(.L_x_6) ;  /* 0x0000000000308947 */ /* 0x000fee0003800000 */
[----:B------:R-:W-:Y:S02]  /*0bc0*/  ULDC UR14, c[0x0][0x64c] ;  /* 0x00019300000e7ab9 */ /* 0x000fe40000000800 */
        /* <DEDUP_REMOVED lines=8> */
[----:B------:R-:W-:-:S07]  /*0c50*/  UIMAD.WIDE.U32.X UR8, UR17, UR9, UR14, UP0 ;  /* 0x00000009110872a5 */ /* 0x000fce00080e040e */
[----:B------:R-:W-:Y:S01]  /*0c60*/  UMOV UR10, UR8 ;  /* 0x00000008000a7c82 */ /* 0x000fe20008000000 */
[----:B------:R-:W-:-:S05]  /*0c70*/  UMOV UR11, UR9 ;  /* 0x00000009000b7c82 */ /* 0x000fca0008000000 */
.L_x_6:
[----:B------:R-:W-:Y:S01]  /*0c80*/  UISETP.NE.AND UP0, UPT, UR38, URZ, UPT ;  /* 0x0000003f2600728c */ /* 0x000fe2000bf05270 */
[----:B------:R-:W-:Y:S01]  /*0c90*/  MOV R0, 0x1 ;  /* 0x0000000100007802 */ /* 0x000fe20000000f00 */
[----:B------:R-:W-:Y:S02]  /*0ca0*/  USHF.R.U64 UR8, UR10, UR21, UR11 ;  /* 0x000000150a087299 */ /* 0x000fe4000800120b */
[----:B------:R-:W-:Y:S02]  /*0cb0*/  ULOP3.LUT UR16, UR23, UR16, URZ, 0xc0, !UPT ;  /* 0x0000001017107292 */ /* 0x000fe4000f8ec03f */
[----:B------:R-:W-:Y:S02]  /*0cc0*/  ULOP3.LUT UR18, UR19, UR18, URZ, 0xc0, !UPT ;  /* 0x0000001213127292 */ /* 0x000fe4000f8ec03f */
[----:B------:R-:W-:-:S03]  /*0cd0*/  UIMAD UR16, UR6, UR8, UR16 ;  /* 0x00000008061072a4 */ /* 0x000fc6000f8e0210 */
[----:B------:R-:W-:Y:S02]  /*0ce0*/  @UP0 UIMAD UR4, UR25, UR20, UR7 ;  /* 0x00000014190402a4 */ /* 0x000fe4000f8e0207 */
[----:B------:R-:W-:-:S04]  /*0cf0*/  UIADD3 UR7, -UR8, URZ, URZ ;  /* 0x0000003f08077290 */ /* 0x000fc8000fffe13f */
[----:B------:R-:W-:-:S03]  /*0d00*/  UIMAD UR6, UR7, UR22, UR24 ;  /* 0x00000016070672a4 */ /* 0x000fc6000f8e0218 */
[----:B------:R-:W-:Y:S01]  /*0d10*/  ULDC UR7, c[0x0][0x610] ;  /* 0x0001840000077ab9 */ /* 0x000fe20000000800 */
[----:B------:R-:W-:Y:S02]  /*0d20*/  UIMAD UR6, UR6, UR5, UR18 ;  /* 0x00000005060672a4 */ /* 0x000fe4000f8e0212 */
[----:B------:R-:W-:-:S04]  /*0d30*/  UIMAD UR4, UR16, UR7, UR4 ;  /* 0x00000007100472a4 */ /* 0x000fc8000f8e0204 */
[----:B------:R-:W-:Y:S02]  /*0d40*/  USEL UR41, UR6, UR4, !UP0 ;  /* 0x0000000406297287 */ /* 0x000fe4000c000000 */
[----:B------:R-:W-:-:S12]  /*0d50*/  USEL UR40, UR4, UR6, !UP0 ;  /* 0x0000000604287287 */ /* 0x000fd8000c000000 */
.L_x_4:
[----:B------:R-:W-:-:S08]  /*0d60*/  NOP ;  /* 0x0000000000007918 */ /* 0x000fd00000000000 */
[----:B------:R-:W0:Y:S02]  /*0d70*/  USETMAXREG.TRY_ALLOC.CTAPOOL UP0, 0xf0 ;  /* 0x000000f0000079c8 */ /* 0x000e240008000600 */
[----:B0-----:R-:W-:-:S13]  /*0d80*/  PLOP3.LUT P0, PT, PT, PT, UP0, 0x80, 0x0 ;  /* 0x000000000000781c */ /* 0x001fda0003f0f008 */
[----:B------:R-:W-:Y:S05]  /*0d90*/  @!P0 BRA `(.L_x_4) ;  /* 0xfffffffc00f08947 */ /* 0x000fea000383ffff */
[----:B------:R-:W-:Y:S01]  /*0da0*/  ULDC.64 UR4, c[0x0][0x598] ;  /* 0x0001660000047ab9 */ /* 0x000fe20000000a00 */
[----:B------:R-:W-:Y:S01]  /*0db0*/  ULDC.64 UR44, c[0x0][0x208] ;  /* 0x00008200002c7ab9 */ /* 0x000fe20000000a00 */
[----:B------:R-:W-:-:S04]  /*0dc0*/  ISETP.NE.U32.AND P0, PT, RZ, UR4, PT ;  /* 0x00000004ff007c0c */ /* 0x000fc8000bf05070 */
[----:B------:R-:W-:-:S13]  /*0dd0*/  ISETP.NE.AND.EX P0, PT, RZ, UR5, PT, P0 ;  /* 0x00000005ff007c0c */ /* 0x000fda000bf05300 */
[----:B------:R-:W-:Y:S05]  /*0de0*/  @!P0 BRA `(.L_x_7) ;  /* 0x00000000001c8947 */ /* 0x000fea0003800000 */
[----:B------:R-:W0:Y:S02]  /*0df0*/  LDC.64 R2, c[0x0][0x598] ;  /* 0x00016600ff027b82 */ /* 0x000e240000000a00 */
[----:B0-----:R-:W2:Y:S02]  /*0e00*/  LDG.E.64 R2, desc[UR44][R2.64] ;  /* 0x0000002c02027981 */ /* 0x001ea4000c1e1b00 */
[----:B--2---:R-:W-:-:S04]  /*0e10*/  ISETP.NE.U32.AND P0, PT, R2, RZ, PT ;  /* 0x000000ff0200720c */ /* 0x004fc80003f05070 */
[----:B------:R-:W-:-:S13]  /*0e20*/  ISETP.NE.AND.EX P0, PT, R3, RZ, PT, P0 ;  /* 0x000000ff0300720c */ /* 0x000fda0003f05300 */
[----:B------:R-:W-:Y:S05]  /*0e30*/  @!P0 BRA `(.L_x_7) ;  /* 0x0000000000088947 */ /* 0x000fea0003800000 */
[----:B------:R0:W5:Y:S01]  /*0e40*/  LD.E R2, desc[UR44][R2.64] ;  /* 0x0000002c02027980 */ /* 0x000162000c101900 */
[----:B------:R-:W-:Y:S05]  /*0e50*/  BRA `(.L_x_8) ;  /* 0x0000000000247947 */ /* 0x000fea0003800000 */
.L_x_7:
[----:B------:R-:W-:Y:S02]  /*0e60*/  ULDC.64 UR4, c[0x0][0x588] ;  /* 0x0001620000047ab9 */ /* 0x000fe40000000a00 */
[----:B------:R-:W-:-:S04]  /*0e70*/  ISETP.NE.U32.AND P0, PT, RZ, UR4, PT ;  /* 0x00000004ff007c0c */ /* 0x000fc8000bf05070 */
[----:B------:R-:W-:-:S13]  /*0e80*/  ISETP.NE.AND.EX P0, PT, RZ, UR5, PT, P0 ;  /* 0x00000005ff007c0c */ /* 0x000fda000bf05300 */
[----:B------:R-:W-:Y:S05]  /*0e90*/  @!P0 BRA `(.L_x_9) ;  /* 0x00000000000c8947 */ /* 0x000fea0003800000 */
[----:B------:R-:W0:Y:S02]  /*0ea0*/  LDC.64 R2, c[0x0][0x588] ;  /* 0x00016200ff027b82 */ /* 0x000e240000000a00 */
[----:B0-----:R1:W5:Y:S01]  /*0eb0*/  LDG.E R2, desc[UR44][R2.64] ;  /* 0x0000002c02027981 */ /* 0x001362000c1e1900 */
[----:B------:R-:W-:Y:S05]  /*0ec0*/  BRA `(.L_x_8) ;  /* 0x0000000000087947 */ /* 0x000fea0003800000 */
.L_x_9:
[----:B------:R-:W-:Y:S02]  /*0ed0*/  ULDC UR4, c[0x0][0x580] ;  /* 0x0001600000047ab9 */ /* 0x000fe40000000800 */
[----:B------:R-:W-:-:S07]  /*0ee0*/  IMAD.U32 R2, RZ, RZ, UR4 ;  /* 0x00000004ff027e24 */ /* 0x000fce000f8e00ff */
.L_x_8:
[----:B------:R-:W-:Y:S02]  /*0ef0*/  ULDC.64 UR4, c[0x0][0x5a0] ;  /* 0x0001680000047ab9 */ /* 0x000fe40000000a00 */
[----:B------:R-:W-:-:S04]  /*0f00*/  ISETP.NE.U32.AND P0, PT, RZ, UR4, PT ;  /* 0x00000004ff007c0c */ /* 0x000fc8000bf05070 */
[----:B------:R-:W-:-:S13]  /*0f10*/  ISETP.NE.AND.EX P0, PT, RZ, UR5, PT, P0 ;  /* 0x00000005ff007c0c */ /* 0x000fda000bf05300 */
[----:B------:R-:W-:Y:S05]  /*0f20*/  @!P0 BRA `(.L_x_10) ;  /* 0x00000000001c8947 */ /* 0x000fea0003800000 */
[----:B------:R-:W2:Y:S02]  /*0f30*/  LDC.64 R4, c[0x0][0x5a0] ;  /* 0x00016800ff047b82 */ /* 0x000ea40000000a00 */
[----:B--2---:R-:W2:Y:S02]  /*0f40*/  LDG.E.64 R4, desc[UR44][R4.64] ;  /* 0x0000002c04047981 */ /* 0x004ea4000c1e1b00 */
[----:B--2---:R-:W-:-:S04]  /*0f50*/  ISETP.NE.U32.AND P0, PT, R4, RZ, PT ;  /* 0x000000ff0400720c */ /* 0x004fc80003f05070 */
[----:B------:R-:W-:-:S13]  /*0f60*/  ISETP.NE.AND.EX P0, PT, R5, RZ, PT, P0 ;  /* 0x000000ff0500720c */ /* 0x000fda0003f05300 */
[----:B------:R-:W-:Y:S05]  /*0f70*/  @!P0 BRA `(.L_x_10) ;  /* 0x0000000000088947 */ /* 0x000fea0003800000 */
[----:B------:R2:W5:Y:S01]  /*0f80*/  LD.E R16, desc[UR44][R4.64] ;  /* 0x0000002c04107980 */ /* 0x000562000c101900 */
[----:B------:R-:W-:Y:S05]  /*0f90*/  BRA `(.L_x_11) ;  /* 0x0000000000247947 */ /* 0x000fea0003800000 */
.L_x_10:
[----:B------:R-:W-:Y:S02]  /*0fa0*/  ULDC.64 UR4, c[0x0][0x590] ;  /* 0x0001640000047ab9 */ /* 0x000fe40000000a00 */
[----:B------:R-:W-:-:S04]  /*0fb0*/  ISETP.NE.U32.AND P0, PT, RZ, UR4, PT ;  /* 0x00000004ff007c0c */ /* 0x000fc8000bf05070 */
[----:B------:R-:W-:-:S13]  /*0fc0*/  ISETP.NE.AND.EX P0, PT, RZ, UR5, PT, P0 ;  /* 0x00000005ff007c0c */ /* 0x000fda000bf05300 */
[----:B------:R-:W-:Y:S05]  /*0fd0*/  @!P0 BRA `(.L_x_12) ;  /* 0x00000000000c8947 */ /* 0x000fea0003800000 */
[----:B------:R-:W2:Y:S02]  /*0fe0*/  LDC.64 R4, c[0x0][0x590] ;  /* 0x00016400ff047b82 */ /* 0x000ea40000000a00 */
[----:B--2---:R3:W5:Y:S01]  /*0ff0*/  LDG.E R16, desc[UR44][R4.64] ;  /* 0x0000002c04107981 */ /* 0x004762000c1e1900 */
[----:B------:R-:W-:Y:S05]  /*1000*/  BRA `(.L_x_11) ;  /* 0x0000000000087947 */ /* 0x000fea0003800000 */
.L_x_12:
[----:B------:R-:W-:Y:S02]  /*1010*/  ULDC UR4, c[0x0][0x584] ;  /* 0x0001610000047ab9 */ /* 0x000fe40000000800 */
[----:B------:R-:W-:-:S07]  /*1020*/  IMAD.U32 R16, RZ, RZ, UR4 ;  /* 0x00000004ff107e24 */ /* 0x000fce000f8e00ff */
.L_x_11:
[----:B------:R-:W-:-:S13]  /*1030*/  LOP3.LUT P0, RZ, R0, 0xff, RZ, 0xc0, !PT ;  /* 0x000000ff00ff7812 */ /* 0x000fda000780c0ff */
[----:B------:R-:W-:Y:S05]  /*1040*/  @!P0 EXIT ;  /* 0x000000000000894d */ /* 0x000fea0003800000 */
[----:B------:R-:W-:Y:S01]  /*1050*/  ULDC UR4, c[0x0][0x28c] ;  /* 0x0000a30000047ab9 */ /* 0x000fe20000000800 */
[----:B------:R-:W-:Y:S01]  /*1060*/  UMOV UR36, URZ ;  /* 0x0000003f00247c82 */ /* 0x000fe20008000000 */
[----:B------:R-:W-:Y:S01]  /*1070*/  UIADD3 UR4, UR4, 0x7f, URZ ;  /* 0x0000007f04047890 */ /* 0x000fe2000fffe03f */
[----:B------:R-:W-:-:S03]  /*1080*/  UMOV UR39, URZ ;  /* 0x0000003f00277c82 */ /* 0x000fc60008000000 */
[----:B------:R-:W-:-:S04]  /*1090*/  USHF.R.S32.HI UR5, URZ, 0x1f, UR4 ;  /* 0x0000001f3f057899 */ /* 0x000fc80008011404 */
[----:B------:R-:W-:-:S04]  /*10a0*/  ULEA.HI UR5, UR5, UR4, URZ, 0x7 ;  /* 0x0000000405057291 */ /* 0x000fc8000f8f383f */
[----:B------:R-:W-:-:S12]  /*10b0*/  USHF.R.S32.HI UR43, URZ, 0x7, UR5 ;  /* 0x000000073f2b7899 */ /* 0x000fd80008011405 */
.L_x_540:
[----:B------:R-:W4:Y:S01]  /*10c0*/  S2R R0, SR_TID.X ;  /* 0x0000000000007919 */ /* 0x000f220000002100 */
[----:B------:R-:W0:Y:S01]  /*10d0*/  S2UR UR6, SR_CgaCtaId ;  /* 0x00000000000679c3 */ /* 0x000e220000008800 */
[----:B------:R-:W-:Y:S02]  /*10e0*/  UMOV UR46, 0x400 ;  /* 0x00000400002e7882 */ /* 0x000fe40000000000 */
[----:B0-----:R-:W-:Y:S01]  /*10f0*/  ULEA UR46, UR6, UR46, 0x18 ;  /* 0x0000002e062e7291 */ /* 0x001fe2000f8ec03f */
[----:B----4-:R-:W-:-:S04]  /*1100*/  LOP3.LUT R0, R0, 0x80, RZ, 0xc0, !PT ;  /* 0x0000008000007812 */ /* 0x010fc800078ec0ff */
[----:B------:R-:W-:-:S06]  /*1110*/  SHF.R.U32.HI R0, RZ, 0x7, R0 ;  /* 0x00000007ff007819 */ /* 0x000fcc0000011600 */
[----:B------:R-:W0:Y:S02]  /*1120*/  SHFL.IDX PT, R0, R0, RZ, 0x1f ;  /* 0x00001fff00007589 */ /* 0x000e2400000e0000 */
[----:B0-----:R-:W-:-:S13]  /*1130*/  R2UR UR4, R0 ;  /* 0x00000000000472ca */ /* 0x001fda00000e0000 */
[----:B------:R-:W-:-:S04]  /*1140*/  ULEA.HI UR5, UR4, UR4, URZ, 0x1 ;  /* 0x0000000404057291 */ /* 0x000fc8000f8f083f */
[----:B------:R-:W-:-:S04]  /*1150*/  ULOP3.LUT UR5, UR5, 0x7fffe, URZ, 0xc0, !UPT ;  /* 0x0007fffe05057892 */ /* 0x000fc8000f8ec03f */
[----:B------:R-:W-:-:S03]  /*1160*/  UIADD3 UR5, UR4, -UR5, URZ ;  /* 0x8000000504057290 */ /* 0x000fc6000fffe03f */
[----:B------:R-:W-:Y:S01]  /*1170*/  ULDC UR4, c[0x0][0x28c] ;  /* 0x0000a30000047ab9 */ /* 0x000fe20000000800 */
[----:B------:R-:W-:Y:S01]  /*1180*/  ULEA UR5, UR5, UR46, 0xd ;  /* 0x0000002e05057291 */ /* 0x000fe2000f8e683f */
[----:B------:R-:W-:-:S03]  /*1190*/  ISETP.LT.AND P0, PT, RZ, UR4, PT ;  /* 0x00000004ff007c0c */ /* 0x000fc6000bf01270 */
[----:B------:R-:W-:-:S04]  /*11a0*/  UIADD3 UR5, UR5, 0x100, URZ ;  /* 0x0000010005057890 */ /* 0x000fc8000fffe03f */
[----:B------:R-:W-:-:S04]  /*11b0*/  USHF.R.U32.HI UR5, URZ, 0x4, UR5 ;  /* 0x000000043f057899 */ /* 0x000fc80008011605 */
[----:B------:R-:W-:Y:S02]  /*11c0*/  ULOP3.LUT UR47, UR5, 0x3fff, URZ, 0xc0, !UPT ;  /* 0x00003fff052f7892 */ /* 0x000fe4000f8ec03f */
[----:B-123--:R-:W-:Y:S10]  /*11d0*/  @P0 BRA `(.L_x_13) ;  /* 0x0000000000400947 */ /* 0x00eff40003800000 */
[----:B------:R-:W-:Y:S01]  /*11e0*/  MOV R0, 0x0 ;  /* 0x0000000000007802 */ /* 0x000fe20000000f00 */
[----:B------:R-:W-:Y:S01]  /*11f0*/  ULDC.64 UR4, c[0x4][0x68] ;  /* 0x01001a0000047ab9 */ /* 0x000fe20000000a00 */
[----:B------:R-:W-:Y:S01]  /*1200*/  ULDC.64 UR6, c[0x4][0x8] ;  /* 0x0100020000067ab9 */ /* 0x000fe20000000a00 */
[----:B--23--:R-:W-:Y:S01]  /*1210*/  MOV R4, UR4 ;  /* 0x0000000400047c02 */ /* 0x00cfe20008000f00 */
[----:B------:R0:W2:Y:S01]  /*1220*/  LDC.64 R14, c[0x4][R0] ;  /* 0x01000000000e7b82 */ /* 0x0000a20000000a00 */
[----:B------:R-:W-:Y:S01]  /*1230*/  IMAD.U32 R5, RZ, RZ, UR5 ;  /* 0x00000005ff057e24 */ /* 0x000fe2000f8e00ff */
[----:B------:R-:W-:Y:S01]  /*1240*/  ULDC.64 UR4, c[0x4][0x70] ;  /* 0x01001c0000047ab9 */ /* 0x000fe20000000a00 */
[----:B------:R-:W-:Y:S01]  /*1250*/  IMAD.U32 R10, RZ, RZ, UR6 ;  /* 0x00000006ff0a7e24 */ /* 0x000fe2000f8e00ff */
[----:B------:R-:W-:Y:S01]  /*1260*/  MOV R7, UR5 ;  /* 0x0000000500077c02 */ /* 0x000fe20008000f00 */
[----:B------:R-:W-:Y:S01]  /*1270*/  IMAD.U32 R6, RZ, RZ, UR4 ;  /* 0x00000004ff067e24 */ /* 0x000fe2000f8e00ff */
[----:B------:R-:W-:Y:S01]  /*1280*/  MOV R8, 0x1e1 ;  /* 0x000001e100087802 */ /* 0x000fe20000000f00 */
[----:B------:R-:W-:-:S02]  /*1290*/  IMAD.U32 R11, RZ, RZ, UR7 ;  /* 0x00000007ff0b7e24 */ /* 0x000fc4000f8e00ff */
[----:B------:R-:W-:Y:S02]  /*12a0*/  IMAD.MOV.U32 R12, RZ, RZ, 0x1 ;  /* 0x00000001ff0c7424 */ /* 0x000fe400078e00ff */
[----:B0-----:R-:W-:-:S07]  /*12b0*/  IMAD.MOV.U32 R13, RZ, RZ, RZ ;  /* 0x000000ffff0d7224 */ /* 0x001fce00078e00ff */
[----:B------:R-:W-:-:S07]  /*12c0*/  LEPC R20, `(.L_x_13) ;  /* 0x000000001014794e */ /* 0x000fce0000000000 */
[----:B-12--5:R-:W-:Y:S05]  /*12d0*/  CALL.ABS.NOINC R14 ;  /* 0x000000000e007343 */ /* 0x026fea0003c00000 */
.L_x_13:
[----:B------:R-:W-:-:S06]  /*12e0*/  ULOP3.LUT UR4, UR37, 0x1, URZ, 0xfc, !UPT ;  /* 0x0000000125047892 */ /* 0x000fcc000f8efc3f */
[----:B------:R-:W-:-:S04]  /*12f0*/  MOV R0, UR4 ;  /* 0x0000000400007c02 */ /* 0x000fc80008000f00 */
[----:B------:R-:W-:-:S13]  /*1300*/  ISETP.NE.AND P0, PT, R0, 0x3, PT ;  /* 0x000000030000780c */ /* 0x000fda0003f05270 */
[----:B------:R-:W-:Y:S05]  /*1310*/  @!P0 BRA `(.L_x_14) ;  /* 0x0000000000048947 */ /* 0x000fea0003800000 */
[----:B------:R-:W-:Y:S01]  /*1320*/  BPT.TRAP 0x1 ;  /* 0x000000040000795c */ /* 0x000fe20000300000 */
.L_x_14:
[----:B-1----:R-:W-:Y:S02]  /*1330*/  IMAD.U32 R3, RZ, RZ, UR39 ;  /* 0x00000027ff037e24 */ /* 0x002fe4000f8e00ff */
[----:B------:R-:W-:-:S03]  /*1340*/  IMAD.U32 R0, RZ, RZ, UR36 ;  /* 0x00000024ff007e24 */ /* 0x000fc6000f8e00ff */
[----:B------:R-:W-:Y:S02]  /*1350*/  LEA R3, R3, UR46, 0x3 ;  /* 0x0000002e03037c11 */ /* 0x000fe4000f8e18ff */
[----:B------:R-:W-:-:S04]  /*1360*/  SHF.L.U32 R0, R0, 0x1f, RZ ;  /* 0x0000001f00007819 */ /* 0x000fc800000006ff */
[----:B------:R0:W1:Y:S01]  /*1370*/  SYNCS.PHASECHK.TRANS64.TRYWAIT P1, [R3+URZ], R0 ;  /* 0x00000000030075a7 */ /* 0x000062000802017f */
[----:B------:R-:W-:Y:S05]  /*1380*/  @!P0 BRA `(.L_x_15) ;  /* 0x0000000000048947 */ /* 0x000fea0003800000 */
[----:B------:R-:W-:Y:S01]  /*1390*/  BPT.TRAP 0x1 ;  /* 0x000000040000795c */ /* 0x000fe20000300000 */
.L_x_15:
[----:B-1----:R-:W-:Y:S05]  /*13a0*/  @P1 BRA `(.L_x_16) ;  /* 0x0000000000081947 */ /* 0x002fea0003800000 */
[----:B------:R-:W1:Y:S02]  /*13b0*/  SYNCS.PHASECHK.TRANS64.TRYWAIT P1, [R3+URZ], R0 ;  /* 0x00000000030075a7 */ /* 0x000e64000802017f */
[----:B-1----:R-:W-:Y:S05]  /*13c0*/  @!P1 BRA `(.L_x_17) ;  /* 0x00000318008c9947 */ /* 0x002fea0003800000 */
.L_x_16:
[----:B------:R-:W-:-:S04]  /*13d0*/  UISETP.LT.AND UP0, UPT, UR43, 0x1, UPT ;  /* 0x000000012b00788c */ /* 0x000fc8000bf01270 */
[----:B------:R-:W-:-:S04]  /*13e0*/  USEL UR4, UR43, 0x1, UP0 ;  /* 0x000000012b047887 */ /* 0x000fc80008000000 */
[----:B------:R-:W-:-:S06]  /*13f0*/  UIADD3 UR4, UR43, -UR4, URZ ;  /* 0x800000042b047290 */ /* 0x000fcc000fffe03f */
[----:B01----:R-:W-:Y:S01]  /*1400*/  MOV R0, UR4 ;  /* 0x0000000400007c02 */ /* 0x003fe20008000f00 */
[----:B------:R-:W-:Y:S05]  /*1410*/  WARPSYNC.ALL ;  /* 0x0000000000007948 */ /* 0x000fea0003800000 */
[----:B------:R-:W-:Y:S01]  /*1420*/  ISETP.GE.AND P1, PT, R0, 0x1, PT ;  /* 0x000000010000780c */ /* 0x000fe20003f26270 */
[----:B------:R-:W-:Y:S01]  /*1430*/  UIADD3 UR46, UR46, 0x40100, URZ ;  /* 0x000401002e2e7890 */ /* 0x000fe2000fffe03f */
[----:B------:R-:W-:Y:S01]  /*1440*/  WARPGROUP.ARRIVE ;  /* 0x00000000000079c5 */ /* 0x000fe20000000000 */
[----:B------:R-:W-:Y:S01]  /*1450*/  ULOP3.LUT UR4, UR47, 0x10000, URZ, 0xfc, !UPT ;  /* 0x000100002f047892 */ /* 0x000fe2000f8efc3f */
[----:B------:R0:W-:Y:S01]  /*1460*/  STL [R1+0x2c8], R17 ;  /* 0x0002c81101007387 */ /* 0x0001e20000100800 */
[----:B------:R-:W-:-:S02]  /*1470*/  USHF.R.U32.HI UR46, URZ, 0x4, UR46 ;  /* 0x000000043f2e7899 */ /* 0x000fc4000801162e */
[----:B------:R-:W-:Y:S01]  /*1480*/  ULEA UR8, UR39, UR4, 0xd ;  /* 0x0000000427087291 */ /* 0x000fe2000f8e683f */
[----:B-----5:R-:W-:Y:S01]  /*1490*/  STL [R1+0x2c4], R16 ;  /* 0x0002c41001007387 */ /* 0x020fe20000100800 */
[----:B------:R-:W-:Y:S01]  /*14a0*/  ULOP3.LUT UR5, UR46, 0x3fff, URZ, 0xc0, !UPT ;  /* 0x00003fff2e057892 */ /* 0x000fe2000f8ec03f */
[----:B------:R-:W-:Y:S01]  /*14b0*/  UMOV UR9, 0x40000040 ;  /* 0x4000004000097882 */ /* 0x000fe20000000000 */
[----:B------:R-:W-:Y:S02]  /*14c0*/  UMOV UR11, 0x40000040 ;  /* 0x40000040000b7882 */ /* 0x000fe40000000000 */
[----:B------:R-:W-:Y:S01]  /*14d0*/  ULOP3.LUT UR5, UR5, 0x10000, URZ, 0xfc, !UPT ;  /* 0x0001000005057892 */ /* 0x000fe2000f8efc3f */
[----:B------:R1:W-:Y:S01]  /*14e0*/  STL [R1+0x2c0], R2 ;  /* 0x0002c00201007387 */ /* 0x0003e20000100800 */
[----:B------:R-:W-:Y:S02]  /*14f0*/  UIADD3 UR12, UR8, 0x400, URZ ;  /* 0x00000400080c7890 */ /* 0x000fe4000fffe03f */
[----:B------:R-:W-:Y:S01]  /*1500*/  ULEA UR6, UR39, UR5, 0xd ;  /* 0x0000000527067291 */ /* 0x000fe2000f8e683f */
[----:B------:R4:W-:Y:S01]  /*1510*/  STL [R1+0x2bc], R0 ;  /* 0x0002bc0001007387 */ /* 0x0009e20000100800 */
[----:B------:R-:W-:Y:S01]  /*1520*/  UMOV UR15, UR11 ;  /* 0x0000000b000f7c82 */ /* 0x000fe20008000000 */
[----:B------:R-:W-:-:S04]  /*1530*/  UMOV UR13, 0x40000040 ;  /* 0x40000040000d7882 */ /* 0x000fc80000000000 */
[----:B------:R-:W-:Y:S02]  /*1540*/  UMOV UR10, UR6 ;  /* 0x00000006000a7c82 */ /* 0x000fe40008000000 */
[----:B------:R-:W-:Y:S01]  /*1550*/  HGMMA.64x256x8.F32.TF32 R24, gdesc[UR8], RZ, !UPT, gsb0 ;  /* 0x07e00000081879f0 */ /* 0x000fe2000c0028ff */
[----:B------:R-:W-:Y:S02]  /*1560*/  UMOV UR14, UR10 ;  /* 0x0000000a000e7c82 */ /* 0x000fe40008000000 */
[----:B------:R-:W-:Y:S02]  /*1570*/  WARPGROUP.DEPBAR.LE gsb0, 0x0 ;  /* 0x00008000000079c5 */ /* 0x000fe40000010000 */
[----:B------:R-:W-:Y:S01]  /*1580*/  STL.64 [R1], R24 ;  /* 0x0000001801007387 */ /* 0x000fe20000100a00 */
[----:B------:R-:W-:Y:S01]  /*1590*/  IMAD.MOV.U32 R235, RZ, RZ, R46 ;  /* 0x000000ffffeb7224 */ /* 0x000fe200078e002e */
[----:B------:R-:W-:Y:S01]  /*15a0*/  MOV R233, R48 ;  /* 0x0000003000e97202 */ /* 0x000fe20000000f00 */
[----:B------:R-:W-:Y:S01]  /*15b0*/  IMAD.MOV.U32 R234, RZ, RZ, R47 ;  /* 0x000000ffffea7224 */ /* 0x000fe200078e002f */
[----:B------:R-:W-:Y:S01]  /*15c0*/  STL.64 [R1+0x8], R26 ;  /* 0x0000081a01007387 */ /* 0x000fe20000100a00 */
        /* <DEDUP_REMOVED lines=73> */
[----:B0-----:R-:W-:Y:S01]  /*1a60*/  MOV R17, R135 ;  /* 0x0000008700117202 */ /* 0x001fe20000000f00 */
[----:B------:R-:W-:Y:S01]  /*1a70*/  IMAD.MOV.U32 R188, RZ, RZ, R104 ;  /* 0x000000ffffbc7224 */ /* 0x000fe200078e0068 */
[----:B------:R-:W-:Y:S01]  /*1a80*/  MOV R14, R138 ;  /* 0x0000008a000e7202 */ /* 0x000fe20000000f00 */
[----:B------:R-:W-:Y:S01]  /*1a90*/  IMAD.MOV.U32 R190, RZ, RZ, R106 ;  /* 0x000000ffffbe7224 */ /* 0x000fe200078e006a */
[----:B------:R-:W-:Y:S01]  /*1aa0*/  MOV R11, R141 ;  /* 0x0000008d000b7202 */ /* 0x000fe20000000f00 */
[----:B------:R-:W-:Y:S01]  /*1ab0*/  IMAD.MOV.U32 R191, RZ, RZ, R107 ;  /* 0x000000ffffbf7224 */ /* 0x000fe200078e006b */
[----:B------:R-:W-:Y:S01]  /*1ac0*/  MOV R8, R144 ;  /* 0x0000009000087202 */ /* 0x000fe20000000f00 */
[----:B------:R-:W-:Y:S01]  /*1ad0*/  IMAD.MOV.U32 R193, RZ, RZ, R109 ;  /* 0x000000ffffc17224 */ /* 0x000fe200078e006d */
[----:B--23--:R-:W-:Y:S01]  /*1ae0*/  MOV R5, R147 ;  /* 0x0000009300057202 */ /* 0x00cfe20000000f00 */
[----:B------:R-:W-:Y:S01]  /*1af0*/  IMAD.MOV.U32 R194, RZ, RZ, R110 ;  /* 0x000000ffffc27224 */ /* 0x000fe200078e006e */
[----:B-1----:R-:W-:Y:S01]  /*1b00*/  MOV R2, R150 ;  /* 0x0000009600027202 */ /* 0x002fe20000000f00 */
[----:B------:R-:W-:Y:S01]  /*1b10*/  IMAD.MOV.U32 R196, RZ, RZ, R112 ;  /* 0x000000ffffc47224 */ /* 0x000fe200078e0070 */
[----:B------:R0:W-:Y:S01]  /*1b20*/  STL.64 [R1+0x50], R44 ;  /* 0x0000502c01007387 */ /* 0x0001e20000100a00 */
[----:B------:R-:W-:-:S02]  /*1b30*/  IMAD.MOV.U32 R197, RZ, RZ, R113 ;  /* 0x000000ffffc57224 */ /* 0x000fc400078e0071 */
[----:B------:R-:W-:Y:S01]  /*1b40*/  IMAD.MOV.U32 R199, RZ, RZ, R115 ;  /* 0x000000ffffc77224 */ /* 0x000fe200078e0073 */
[----:B------:R-:W-:Y:S01]  /*1b50*/  STL [R1+0x15d0], R162 ;  /* 0x0015d0a201007387 */ /* 0x000fe20000100800 */
[----:B------:R-:W-:Y:S02]  /*1b60*/  IMAD.MOV.U32 R200, RZ, RZ, R116 ;  /* 0x000000ffffc87224 */ /* 0x000fe400078e0074 */
[----:B------:R-:W-:Y:S02]  /*1b70*/  IMAD.MOV.U32 R202, RZ, RZ, R118 ;  /* 0x000000ffffca7224 */ /* 0x000fe400078e0076 */
[----:B------:R-:W-:Y:S02]  /*1b80*/  IMAD.MOV.U32 R203, RZ, RZ, R119 ;  /* 0x000000ffffcb7224 */ /* 0x000fe400078e0077 */
[----:B------:R-:W-:Y:S02]  /*1b90*/  IMAD.MOV.U32 R205, RZ, RZ, R121 ;  /* 0x000000ffffcd7224 */ /* 0x000fe400078e0079 */
[----:B------:R-:W-:-:S02]  /*1ba0*/  IMAD.MOV.U32 R206, RZ, RZ, R122 ;  /* 0x000000ffffce7224 */ /* 0x000fc400078e007a */
[----:B------:R-:W-:Y:S02]  /*1bb0*/  IMAD.MOV.U32 R208, RZ, RZ, R124 ;  /* 0x000000ffffd07224 */ /* 0x000fe400078e007c */
        /* <DEDUP_REMOVED lines=17> */
[----:B----4-:R-:W-:Y:S02]  /*1cd0*/  IMAD.MOV.U32 R0, RZ, RZ, R151 ;  /* 0x000000ffff007224 */ /* 0x010fe400078e0097 */
[----:B0-----:R-:W-:-:S06]  /*1ce0*/  WARPGROUP.ARRIVE ;  /* 0x00000000000079c5 */ /* 0x001fcc0000000000 */
[----:B------:R-:W-:Y:S03]  /*1cf0*/  HGMMA.64x256x8.F32.TF32 R24, gdesc[UR12], RZ, !UPT, gsb0 ;  /* 0x07e000000c1879f0 */ /* 0x000fe6000c0028ff */
[----:B------:R-:W-:Y:S02]  /*1d00*/  WARPGROUP.DEPBAR.LE gsb0, 0x0 ;  /* 0x00008000000079c5 */ /* 0x000fe40000010000 */
[----:B------:R-:W-:Y:S04]  /*1d10*/  STL.64 [R1+0x15c8], R150 ;  /* 0x0015c89601007387 */ /* 0x000fe80000100a00 */
        /* <DEDUP_REMOVED lines=20> */
[----:B------:R0:W-:Y:S04]  /*1e60*/  STL.64 [R1+0x1520], R108 ;  /* 0x0015206c01007387 */ /* 0x0001e80000100a00 */
[----:B0-----:R-:W2:Y:S04]  /*1e70*/  LDL.LU R108, [R1] ;  /* 0x00000000016c7983 */ /* 0x001ea80000300800 */
[----:B------:R-:W2:Y:S04]  /*1e80*/  LDL.LU R109, [R1+0x4] ;  /* 0x00000400016d7983 */ /* 0x000ea80000300800 */
        /* <DEDUP_REMOVED lines=19> */
[----:B------:R-:W2:Y:S01]  /*1fc0*/  LDL.LU R129, [R1+0x54] ;  /* 0x0000540001817983 */ /* 0x000ea20000300800 */
        /* <DEDUP_REMOVED lines=31> */
[----:B------:R-:W-:Y:S01]  /*21c0*/  UIADD3 UR12, UR8, 0x2, URZ ;  /* 0x00000002080c7890 */ /* 0x000fe2000fffe03f */
[----:B------:R-:W-:Y:S01]  /*21d0*/  IMAD.MOV.U32 R214, RZ, RZ, R22 ;  /* 0x000000ffffd67224 */ /* 0x000fe200078e0016 */
[----:B------:R-:W-:Y:S01]  /*21e0*/  UIADD3 UR14, UR6, 0x2, URZ ;  /* 0x00000002060e7890 */ /* 0x000fe2000fffe03f */
[----:B------:R-:W-:Y:S01]  /*21f0*/  IMAD.MOV.U32 R216, RZ, RZ, R20 ;  /* 0x000000ffffd87224 */ /* 0x000fe200078e0014 */
[----:B------:R-:W-:Y:S01]  /*2200*/  UMOV UR13, 0x40000040 ;  /* 0x40000040000d7882 */ /* 0x000fe20000000000 */
[----:B------:R-:W-:Y:S01]  /*2210*/  IMAD.MOV.U32 R217, RZ, RZ, R19 ;  /* 0x000000ffffd97224 */ /* 0x000fe200078e0013 */
[----:B------:R-:W-:Y:S01]  /*2220*/  UMOV UR15, 0x40000040 ;  /* 0x40000040000f7882 */ /* 0x000fe20000000000 */
        /* <DEDUP_REMOVED lines=11> */
[----:B------:R-:W-:-:S06]  /*22e0*/  IMAD.MOV.U32 R235, RZ, RZ, R0 ;  /* 0x000000ffffeb7224 */ /* 0x000fcc00078e0000 */
[----:B--2---:R-:W-:-:S06]  /*22f0*/  WARPGROUP.ARRIVE ;  /* 0x00000000000079c5 */ /* 0x004fcc0000000000 */
[----:B------:R-:W-:Y:S03]  /*2300*/  HGMMA.64x256x8.F32.TF32 R108, gdesc[UR12], R108, gsb0 ;  /* 0x07e000000c6c79f0 */ /* 0x000fe6000800286c */
[----:B------:R-:W-:Y:S02]  /*2310*/  WARPGROUP.DEPBAR.LE gsb0, 0x0 ;  /* 0x00008000000079c5 */ /* 0x000fe40000010000 */
[----:B------:R-:W-:Y:S04]  /*2320*/  STL.64 [R1], R108 ;  /* 0x0000006c01007387 */ /* 0x000fe80000100a00 */
        /* <DEDUP_REMOVED lines=63> */
[----:B0-----:R-:W2:Y:S04]  /*2720*/  LDL.LU R162, [R1+0x15d0] ;  /* 0x0015d00001a27983 */ /* 0x001ea80000300800 */
[----:B------:R-:W3:Y:S04]  /*2730*/  LDL.LU.64 R150, [R1+0x15c8] ;  /* 0x0015c80001967983 */ /* 0x000ee80000300a00 */
        /* <DEDUP_REMOVED lines=20> */
[----:B------:R-:W3:Y:S01]  /*2880*/  LDL.LU.64 R108, [R1+0x1520] ;  /* 0x00152000016c7983 */ /* 0x000ee20000300a00 */
[----:B------:R-:W-:Y:S01]  /*2890*/  UIADD3 UR12, UR8, 0x402, URZ ;  /* 0x00000402080c7890 */ /* 0x000fe2000fffe03f */
[----:B------:R-:W-:Y:S01]  /*28a0*/  UMOV UR13, 0x40000040 ;  /* 0x40000040000d7882 */ /* 0x000fe20000000000 */
[----:B---3--:R-:W-:-:S07]  /*28b0*/  WARPGROUP.ARRIVE ;  /* 0x00000000000079c5 */ /* 0x008fce0000000000 */
[----:B------:R-:W-:Y:S03]  /*28c0*/  HGMMA.64x256x8.F32.TF32 R24, gdesc[UR12], R24, gsb0 ;  /* 0x07e000000c1879f0 */ /* 0x000fe60008002818 */
        /* <DEDUP_REMOVED lines=65> */
[----:B0-----:R-:W3:Y:S04]  /*2ce0*/  LDL.LU.64 R24, [R1] ;  /* 0x0000000001187983 */ /* 0x001ee80000300a00 */
        /* <DEDUP_REMOVED lines=63> */
[----:B------:R-:W-:-:S02]  /*30e0*/  UIADD3 UR12, UR8, 0x4, URZ ;  /* 0x00000004080c7890 */ /* 0x000fc4000fffe03f */
[----:B------:R-:W-:Y:S01]  /*30f0*/  UIADD3 UR14, UR6, 0x4, URZ ;  /* 0x00000004060e7890 */ /* 0x000fe2000fffe03f */
[----:B------:R-:W-:Y:S01]  /*3100*/  UMOV UR13, 0x40000040 ;  /* 0x40000040000d7882 */ /* 0x000fe20000000000 */
[----:B------:R-:W-:Y:S01]  /*3110*/  UMOV UR15, 0x40000040 ;  /* 0x40000040000f7882 */ /* 0x000fe20000000000 */
[----:B---3--:R-:W-:-:S06]  /*3120*/  WARPGROUP.ARRIVE ;  /* 0x00000000000079c5 */ /* 0x008fcc0000000000 */
[----:B------:R-:W-:Y:S03]  /*3130*/  HGMMA.64x256x8.F32.TF32 R24, gdesc[UR12], R24, gsb0 ;  /* 0x07e000000c1879f0 */ /* 0x000fe60008002818 */
[----:B------:R-:W-:Y:S02]  /*3140*/  WARPGROUP.DEPBAR.LE gsb0, 0x0 ;  /* 0x00008000000079c5 */ /* 0x000fe40000010000 */
[----:B------:R-:W-:Y:S01]  /*3150*/  STL.64 [R1], R24 ;  /* 0x0000001801007387 */ /* 0x000fe20000100a00 */
[----:B------:R-:W-:Y:S01]  /*3160*/  IMAD.MOV.U32 R2, RZ, RZ, R150 ;  /* 0x000000ffff027224 */ /* 0x000fe200078e0096 */
[----:B------:R-:W-:Y:S01]  /*3170*/  MOV R0, R151 ;  /* 0x0000009700007202 */ /* 0x000fe20000000f00 */
[----:B------:R-:W-:Y:S01]  /*3180*/  IMAD.MOV.U32 R3, RZ, RZ, R149 ;  /* 0x000000ffff037224 */ /* 0x000fe200078e0095 */
[----:B------:R-:W-:Y:S01]  /*3190*/  STL.64 [R1+0x8], R26 ;  /* 0x0000081a01007387 */ /* 0x000fe20000100a00 */
[----:B------:R-:W-:Y:S01]  /*31a0*/  MOV R4, R148 ;  /* 0x0000009400047202 */ /* 0x000fe20000000f00 */
[----:B------:R-:W-:Y:S01]  /*31b0*/  IMAD.MOV.U32 R6, RZ, RZ, R146 ;  /* 0x000000ffff067224 */ /* 0x000fe200078e0092 */
[----:B------:R-:W-:Y:S01]  /*31c0*/  MOV R7, R145 ;  /* 0x0000009100077202 */ /* 0x000fe20000000f00 */
        /* <DEDUP_REMOVED lines=32> */
[----:B------:R0:W-:Y:S01]  /*33d0*/  STL.64 [R1+0x50], R44 ;  /* 0x0000502c01007387 */ /* 0x0001e20000100a00 */
[----:B------:R-:W-:Y:S01]  /*33e0*/  IMAD.MOV.U32 R207, RZ, RZ, R123 ;  /* 0x000000ffffcf7224 */ /* 0x000fe200078e007b */
[----:B------:R-:W-:Y:S01]  /*33f0*/  MOV R202, R118 ;  /* 0x0000007600ca7202 */ /* 0x000fe20000000f00 */
[----:B------:R-:W-:Y:S01]  /*3400*/  IMAD.MOV.U32 R204, RZ, RZ, R120 ;  /* 0x000000ffffcc7224 */ /* 0x000fe200078e0078 */
[----:B------:R-:W3:Y:S01]  /*3410*/  LDL.LU.64 R150, [R1+0x1518] ;  /* 0x0015180001967983 */ /* 0x000ee20000300a00 */
        /* <DEDUP_REMOVED lines=96> */
[----:B------:R-:W-:-:S03]  /*3a20*/  IMAD.MOV.U32 R234, RZ, RZ, R47 ;  /* 0x000000ffffea7224 */ /* 0x000fc600078e002f */
        /* <DEDUP_REMOVED lines=28> */
[----:B0-----:R-:W3:Y:S04]  /*3bf0*/  LDL.LU.64 R44, [R1+0x1370] ;  /* 0x00137000012c7983 */ /* 0x001ee80000300a00 */
        /* <DEDUP_REMOVED lines=11> */
[----:B------:R-:W-:-:S02]  /*3cb0*/  UMOV UR13, 0x40000040 ;  /* 0x40000040000d7882 */ /* 0x000fc40000000000 */
[----:B--2---:R-:W-:Y:S01]  /*3cc0*/  STL [R1+0x1318], R162 ;  /* 0x001318a201007387 */ /* 0x004fe20000100800 */
[----:B---3--:R-:W-:-:S06]  /*3cd0*/  WARPGROUP.ARRIVE ;  /* 0x00000000000079c5 */ /* 0x008fcc0000000000 */
        /* <DEDUP_REMOVED lines=74> */
[----:B------:R-:W-:-:S02]  /*4180*/  IMAD.MOV.U32 R151, RZ, RZ, R214 ;  /* 0x000000ffff977224 */ /* 0x000fc400078e00d6 */
[----:B------:R-:W-:Y:S01]  /*4190*/  IMAD.MOV.U32 R162, RZ, RZ, R213 ;  /* 0x000000ffffa27224 */ /* 0x000fe200078e00d5 */
[----:B------:R-:W-:Y:S01]  /*41a0*/  MOV R213, R23 ;  /* 0x0000001700d57202 */ /* 0x000fe20000000f00 */
        /* <DEDUP_REMOVED lines=14> */
[----:B------:R-:W-:Y:S01]  /*4290*/  IMAD.MOV.U32 R235, RZ, RZ, R0 ;  /* 0x000000ffffeb7224 */ /* 0x000fe200078e0000 */
[----:B------:R-:W-:Y:S02]  /*42a0*/  UIADD3 UR12, UR8, 0x6, URZ ;  /* 0x00000006080c7890 */ /* 0x000fe4000fffe03f */
[----:B------:R-:W-:Y:S01]  /*42b0*/  UIADD3 UR14, UR6, 0x6, URZ ;  /* 0x00000006060e7890 */ /* 0x000fe2000fffe03f */
[----:B------:R-:W-:Y:S01]  /*42c0*/  UMOV UR13, 0x40000040 ;  /* 0x40000040000d7882 */ /* 0x000fe20000000000 */
[----:B------:R-:W-:Y:S01]  /*42d0*/  UMOV UR15, 0x40000040 ;  /* 0x40000040000f7882 */ /* 0x000fe20000000000 */
        /* <DEDUP_REMOVED lines=236> */
[----:B------:R-:W-:Y:S01]  /*51a0*/  STL.64 [R1+0x30], R36 ;  /* 0x0000302401007387 */ /* 0x000fe20000100a00 */
[----:B------:R-:W-:-:S03]  /*51b0*/  IMAD.MOV.U32 R2, RZ, RZ, R150 ;  /* 0x000000ffff027224 */ /* 0x000fc600078e0096 */
[----:B------:R-:W-:Y:S01]  /*51c0*/  STL.64 [R1+0x38], R38 ;  /* 0x0000382601007387 */ /* 0x000fe20000100a00 */
[----:B------:R-:W-:-:S03]  /*51d0*/  IMAD.MOV.U32 R0, RZ, RZ, R151 ;  /* 0x000000ffff007224 */ /* 0x000fc600078e0097 */
[----:B------:R-:W-:Y:S01]  /*51e0*/  STL.64 [R1+0x40], R40 ;  /* 0x0000402801007387 */ /* 0x000fe20000100a00 */
[----:B------:R-:W-:Y:S01]  /*51f0*/  IMAD.MOV.U32 R4, RZ, RZ, R148 ;  /* 0x000000ffff047224 */ /* 0x000fe200078e0094 */
[----:B------:R-:W-:Y:S02]  /*5200*/  MOV R3, R149 ;  /* 0x0000009500037202 */ /* 0x000fe40000000f00 */
[----:B------:R-:W-:Y:S01]  /*5210*/  STL.64 [R1+0x48], R42 ;  /* 0x0000482a01007387 */ /* 0x000fe20000100a00 */
[----:B------:R-:W-:Y:S01]  /*5220*/  MOV R6, R146 ;  /* 0x0000009200067202 */ /* 0x000fe20000000f00 */
[----:B------:R-:W-:Y:S02]  /*5230*/  IMAD.MOV.U32 R5, RZ, RZ, R147 ;  /* 0x000000ffff057224 */ /* 0x000fe400078e0093 */
[----:B------:R0:W-:Y:S01]  /*5240*/  STL.64 [R1+0x50], R44 ;  /* 0x0000502c01007387 */ /* 0x0001e20000100a00 */
[----:B------:R-:W-:-:S03]  /*5250*/  IMAD.MOV.U32 R8, RZ, RZ, R144 ;  /* 0x000000ffff087224 */ /* 0x000fc600078e0090 */
[----:B------:R-:W3:Y:S01]  /*5260*/  LDL.LU.64 R150, [R1+0x1260] ;  /* 0x0012600001967983 */ /* 0x000ee20000300a00 */
[----:B------:R-:W-:Y:S01]  /*5270*/  IMAD.MOV.U32 R7, RZ, RZ, R145 ;  /* 0x000000ffff077224 */ /* 0x000fe200078e0091 */
[----:B------:R-:W-:Y:S02]  /*5280*/  MOV R9, R143 ;  /* 0x0000008f00097202 */ /* 0x000fe40000000f00 */
[----:B------:R-:W3:Y:S01]  /*5290*/  LDL.LU.64 R148, [R1+0x1258] ;  /* 0x0012580001947983 */ /* 0x000ee20000300a00 */
[----:B------:R-:W-:Y:S01]  /*52a0*/  IMAD.MOV.U32 R10, RZ, RZ, R142 ;  /* 0x000000ffff0a7224 */ /* 0x000fe200078e008e */
[----:B------:R-:W-:Y:S02]  /*52b0*/  MOV R12, R140 ;  /* 0x0000008c000c7202 */ /* 0x000fe40000000f00 */
[----:B------:R-:W3:Y:S01]  /*52c0*/  LDL.LU.64 R146, [R1+0x1250] ;  /* 0x0012500001927983 */ /* 0x000ee20000300a00 */
[----:B------:R-:W-:-:S03]  /*52d0*/  IMAD.MOV.U32 R11, RZ, RZ, R141 ;  /* 0x000000ffff0b7224 */ /* 0x000fc600078e008d */
[----:B------:R-:W3:Y:S01]  /*52e0*/  LDL.LU.64 R144, [R1+0x1248] ;  /* 0x0012480001907983 */ /* 0x000ee20000300a00 */
[----:B------:R-:W-:Y:S01]  /*52f0*/  IMAD.MOV.U32 R14, RZ, RZ, R138 ;  /* 0x000000ffff0e7224 */ /* 0x000fe200078e008a */
[----:B------:R-:W-:Y:S01]  /*5300*/  MOV R15, R137 ;  /* 0x00000089000f7202 */ /* 0x000fe20000000f00 */
[----:B------:R-:W-:Y:S01]  /*5310*/  IMAD.MOV.U32 R13, RZ, RZ, R139 ;  /* 0x000000ffff0d7224 */ /* 0x000fe200078e008b */
        /* <DEDUP_REMOVED lines=488> */
[----:B------:R-:W-:-:S03]  /*71a0*/  MOV R2, R150 ;  /* 0x0000009600027202 */ /* 0x000fc60000000f00 */
[----:B------:R-:W-:Y:S01]  /*71b0*/  STL.64 [R1+0x38], R38 ;  /* 0x0000382601007387 */ /* 0x000fe20000100a00 */
[----:B------:R-:W-:-:S03]  /*71c0*/  IMAD.MOV.U32 R0, RZ, RZ, R151 ;  /* 0x000000ffff007224 */ /* 0x000fc600078e0097 */
[----:B------:R-:W-:Y:S01]  /*71d0*/  STL.64 [R1+0x40], R40 ;  /* 0x0000402801007387 */ /* 0x000fe20000100a00 */
[----:B------:R-:W-:-:S03]  /*71e0*/  IMAD.MOV.U32 R4, RZ, RZ, R148 ;  /* 0x000000ffff047224 */ /* 0x000fc600078e0094 */
[----:B------:R-:W-:Y:S01]  /*71f0*/  STL.64 [R1+0x48], R42 ;  /* 0x0000482a01007387 */ /* 0x000fe20000100a00 */
[----:B------:R-:W-:Y:S01]  /*7200*/  IMAD.MOV.U32 R3, RZ, RZ, R149 ;  /* 0x000000ffff037224 */ /* 0x000fe200078e0095 */
[----:B------:R-:W-:Y:S02]  /*7210*/  MOV R5, R147 ;  /* 0x0000009300057202 */ /* 0x000fe40000000f00 */
[----:B------:R0:W-:Y:S01]  /*7220*/  STL.64 [R1+0x50], R44 ;  /* 0x0000502c01007387 */ /* 0x0001e20000100a00 */
        /* <DEDUP_REMOVED lines=149> */
[----:B------:R-:W-:Y:S02]  /*7b80*/  IMAD.MOV.U32 R235, RZ, RZ, R46 ;  /* 0x000000ffffeb7224 */ /* 0x000fe400078e002e */
[----:B------:R-:W-:Y:S01]  /*7b90*/  IMAD.MOV.U32 R234, RZ, RZ, R47 ;  /* 0x000000ffffea7224 */ /* 0x000fe200078e002f */
        /* <DEDUP_REMOVED lines=353> */
[----:B------:R-:W-:-:S03]  /*91b0*/  MOV R0, R151 ;  /* 0x0000009700007202 */ /* 0x000fc60000000f00 */
[----:B------:R-:W-:Y:S01]  /*91c0*/  STL.64 [R1+0x40], R40 ;  /* 0x0000402801007387 */ /* 0x000fe20000100a00 */
[----:B------:R-:W-:Y:S01]  /*91d0*/  MOV R4, R148 ;  /* 0x0000009400047202 */ /* 0x000fe20000000f00 */
[----:B------:R-:W-:Y:S02]  /*91e0*/  IMAD.MOV.U32 R3, RZ, RZ, R149 ;  /* 0x000000ffff037224 */ /* 0x000fe400078e0095 */
[----:B------:R-:W-:Y:S01]  /*91f0*/  STL.64 [R1+0x48], R42 ;  /* 0x0000482a01007387 */ /* 0x000fe20000100a00 */
[----:B------:R-:W-:-:S03]  /*9200*/  IMAD.MOV.U32 R6, RZ, RZ, R146 ;  /* 0x000000ffff067224 */ /* 0x000fc600078e0092 */
[----:B------:R0:W-:Y:S01]  /*9210*/  STL.64 [R1+0x50], R44 ;  /* 0x0000502c01007387 */ /* 0x0001e20000100a00 */
        /* <DEDUP_REMOVED lines=1784> */
[----:B------:R-:W-:Y:S01]  /*101a0*/  IMAD.MOV.U32 R221, RZ, RZ, R19 ;  /* 0x000000ffffdd7224 */ /* 0x000fe200078e0013 */
[----:B------:R0:W5:Y:S01]  /*101b0*/  LDL.LU R17, [R1+0x2c8] ;  /* 0x0002c80001117983 */ /* 0x0001620000300800 */
[----:B------:R-:W-:-:S02]  /*101c0*/  IMAD.MOV.U32 R222, RZ, RZ, R18 ;  /* 0x000000ffffde7224 */ /* 0x000fc400078e0012 */
[----:B------:R-:W-:Y:S01]  /*101d0*/  IMAD.MOV.U32 R224, RZ, RZ, R14 ;  /* 0x000000ffffe07224 */ /* 0x000fe200078e000e */
[----:B------:R0:W5:Y:S01]  /*101e0*/  LDL.LU R16, [R1+0x2c4] ;  /* 0x0002c40001107983 */ /* 0x0001620000300800 */
[----:B------:R-:W-:Y:S02]  /*101f0*/  IMAD.MOV.U32 R225, RZ, RZ, R13 ;  /* 0x000000ffffe17224 */ /* 0x000fe400078e000d */
[----:B------:R-:W-:Y:S01]  /*10200*/  IMAD.MOV.U32 R227, RZ, RZ, R11 ;  /* 0x000000ffffe37224 */ /* 0x000fe200078e000b */
[----:B------:R0:W5:Y:S01]  /*10210*/  LDL.LU R2, [R1+0x2c0] ;  /* 0x0002c00001027983 */ /* 0x0001620000300800 */
[----:B------:R-:W-:Y:S02]  /*10220*/  IMAD.MOV.U32 R228, RZ, RZ, R10 ;  /* 0x000000ffffe47224 */ /* 0x000fe400078e000a */
[----:B------:R-:W-:Y:S01]  /*10230*/  IMAD.MOV.U32 R230, RZ, RZ, R8 ;  /* 0x000000ffffe67224 */ /* 0x000fe200078e0008 */
[----:B------:R0:W5:Y:S01]  /*10240*/  LDL.LU R0, [R1+0x2bc] ;  /* 0x0002bc0001007983 */ /* 0x0001620000300800 */
[----:B------:R-:W-:-:S02]  /*10250*/  IMAD.MOV.U32 R231, RZ, RZ, R7 ;  /* 0x000000ffffe77224 */ /* 0x000fc400078e0007 */
        /* <DEDUP_REMOVED lines=69> */
[----:B-1----:R0:W5:Y:S04]  /*106b0*/  LDL.LU R162, [R1+0x2b8] ;  /* 0x0002b80001a27983 */ /* 0x0021680000300800 */
[----:B------:R-:W2:Y:S04]  /*106c0*/  LDL.LU.64 R150, [R1+0x2b0] ;  /* 0x0002b00001967983 */ /* 0x000ea80000300a00 */
        /* <DEDUP_REMOVED lines=20> */
[----:B------:R-:W2:Y:S01]  /*10810*/  LDL.LU.64 R108, [R1+0x208] ;  /* 0x00020800016c7983 */ /* 0x000ea20000300a00 */
[----:B------:R-:W-:Y:S01]  /*10820*/  UIADD3 UR12, UR8, 0x1c06, URZ ;  /* 0x00001c06080c7890 */ /* 0x000fe2000fffe03f */
[----:B------:R-:W-:Y:S01]  /*10830*/  UMOV UR13, 0x40000040 ;  /* 0x40000040000d7882 */ /* 0x000fe20000000000 */
[----:B--2---:R-:W-:-:S07]  /*10840*/  WARPGROUP.ARRIVE ;  /* 0x00000000000079c5 */ /* 0x004fce0000000000 */
[----:B------:R-:W-:Y:S03]  /*10850*/  HGMMA.64x256x8.F32.TF32 R24, gdesc[UR12], R24, gsb0 ;  /* 0x07e000000c1879f0 */ /* 0x000fe60008002818 */
[----:B------:R-:W-:Y:S02]  /*10860*/  WARPGROUP.DEPBAR.LE gsb0, 0x0 ;  /* 0x00008000000079c5 */ /* 0x000fe40000010000 */
[----:B0-----:R-:W-:Y:S05]  /*10870*/  @!P1 BRA `(.L_x_18) ;  /* 0x00000100009c9947 */ /* 0x001fea0003800000 */
[----:B------:R-:W-:Y:S02]  /*10880*/  UIADD3 UR6, UR39, 0x1, URZ ;  /* 0x0000000127067890 */ /* 0x000fe4000fffe03f */
[----:B------:R-:W-:Y:S02]  /*10890*/  UMOV UR7, UR39 ;  /* 0x0000002700077c82 */ /* 0x000fe40008000000 */
[----:B------:R-:W-:-:S04]  /*108a0*/  UISETP.NE.AND UP0, UPT, UR6, 0x2, UPT ;  /* 0x000000020600788c */ /* 0x000fc8000bf05270 */
[----:B------:R-:W-:Y:S02]  /*108b0*/  USEL UR9, URZ, 0x1, UP0 ;  /* 0x000000013f097887 */ /* 0x000fe40008000000 */
[----:B------:R-:W-:Y:S02]  /*108c0*/  USEL UR6, UR6, URZ, UP0 ;  /* 0x0000003f06067287 */ /* 0x000fe40008000000 */
[----:B------:R-:W-:-:S12]  /*108d0*/  ULOP3.LUT UR9, UR36, UR9, URZ, 0x3c, !UPT ;  /* 0x0000000924097292 */ /* 0x000fd8000f8e3c3f */
.L_x_25:
[----:B------:R-:W-:Y:S05]  /*108e0*/  @!P0 BRA `(.L_x_19) ;  /* 0x0000000000048947 */ /* 0x000fea0003800000 */
[----:B------:R-:W-:Y:S01]  /*108f0*/  BPT.TRAP 0x1 ;  /* 0x000000040000795c */ /* 0x000fe20000300000 */
.L_x_19:
[----:B------:R-:W0:Y:S01]  /*10900*/  S2UR UR10, SR_CgaCtaId ;  /* 0x00000000000a79c3 */ /* 0x000e220000008800 */
[----:B------:R-:W-:Y:S01]  /*10910*/  UMOV UR8, 0x400 ;  /* 0x0000040000087882 */ /* 0x000fe20000000000 */
[----:B------:R-:W-:-:S05]  /*10920*/  IMAD.U32 R3, RZ, RZ, UR9 ;  /* 0x00000009ff037e24 */ /* 0x000fca000f8e00ff */
[----:B------:R-:W-:Y:S01]  /*10930*/  SHF.L.U32 R3, R3, 0x1f, RZ ;  /* 0x0000001f03037819 */ /* 0x000fe200000006ff */
[----:B0-----:R-:W-:-:S04]  /*10940*/  ULEA UR8, UR10, UR8, 0x18 ;  /* 0x000000080a087291 */ /* 0x001fc8000f8ec03f */
[----:B------:R-:W-:-:S09]  /*10950*/  ULEA UR10, UR6, UR8, 0x3 ;  /* 0x00000008060a7291 */ /* 0x000fd2000f8e183f */
[----:B------:R0:W1:Y:S01]  /*10960*/  SYNCS.PHASECHK.TRANS64.TRYWAIT P1, [UR10], R3 ;  /* 0x00000003ff0075a7 */ /* 0x000062000802014a */
[----:B------:R-:W-:Y:S05]  /*10970*/  @!P0 BRA `(.L_x_20) ;  /* 0x0000000000048947 */ /* 0x000fea0003800000 */
[----:B------:R-:W-:Y:S01]  /*10980*/  BPT.TRAP 0x1 ;  /* 0x000000040000795c */ /* 0x000fe20000300000 */
.L_x_20:
[----:B-1----:R-:W-:Y:S05]  /*10990*/  @P1 BRA `(.L_x_21) ;  /* 0x0000000000081947 */ /* 0x002fea0003800000 */
[----:B------:R-:W1:Y:S02]  /*109a0*/  SYNCS.PHASECHK.TRANS64.TRYWAIT P1, [UR10], R3 ;  /* 0x00000003ff0075a7 */ /* 0x000e64000802014a */
[----:B-1----:R-:W-:Y:S05]  /*109b0*/  @!P1 BRA `(.L_x_22) ;  /* 0x0000022400249947 */ /* 0x002fea0003800000 */
.L_x_21:
        /* <DEDUP_REMOVED lines=64> */
[----:B--2---:R-:W2:Y:S04]  /*10dc0*/  LDL.LU.64 R24, [R1] ;  /* 0x0000000001187983 */ /* 0x004ea80000300a00 */
        /* <DEDUP_REMOVED lines=63> */
[----:B------:R-:W-:-:S02]  /*111c0*/  ULEA UR11, UR6, UR5, 0xd ;  /* 0x00000005060b7291 */ /* 0x000fc4000f8e683f */
[----:B------:R-:W-:Y:S01]  /*111d0*/  ULEA UR10, UR6, UR4, 0xd ;  /* 0x00000004060a7291 */ /* 0x000fe2000f8e683f */
[----:B-----5:R-:W-:Y:S01]  /*111e0*/  STL [R1+0x2c8], R17 ;  /* 0x0002c81101007387 */ /* 0x020fe20000100800 */
[----:B------:R-:W-:Y:S01]  /*111f0*/  UMOV UR15, 0x40000040 ;  /* 0x40000040000f7882 */ /* 0x000fe20000000000 */
[----:B------:R-:W-:Y:S02]  /*11200*/  UMOV UR13, 0x40000040 ;  /* 0x40000040000d7882 */ /* 0x000fe40000000000 */
[----:B------:R-:W-:Y:S01]  /*11210*/  UMOV UR14, UR11 ;  /* 0x0000000b000e7c82 */ /* 0x000fe20008000000 */
[----:B------:R-:W-:Y:S01]  /*11220*/  STL [R1+0x2c4], R16 ;  /* 0x0002c41001007387 */ /* 0x000fe20000100800 */
[----:B------:R-:W-:-:S03]  /*11230*/  UMOV UR12, UR10 ;  /* 0x0000000a000c7c82 */ /* 0x000fc60008000000 */
[----:B------:R3:W-:Y:S04]  /*11240*/  STL [R1+0x2c0], R2 ;  /* 0x0002c00201007387 */ /* 0x0007e80000100800 */
[----:B------:R4:W-:Y:S01]  /*11250*/  STL [R1+0x2bc], R0 ;  /* 0x0002bc0001007387 */ /* 0x0009e20000100800 */
[----:B--2---:R-:W-:-:S06]  /*11260*/  WARPGROUP.ARRIVE ;  /* 0x00000000000079c5 */ /* 0x004fcc0000000000 */
[----:B------:R-:W-:Y:S03]  /*11270*/  HGMMA.64x256x8.F32.TF32 R24, gdesc[UR12], R24, gsb0 ;  /* 0x07e000000c1879f0 */ /* 0x000fe60008002818 */
[----:B------:R-:W-:Y:S02]  /*11280*/  WARPGROUP.DEPBAR.LE gsb0, 0x0 ;  /* 0x00008000000079c5 */ /* 0x000fe40000010000 */
[----:B------:R-:W-:Y:S01]  /*11290*/  STL.64 [R1], R24 ;  /* 0x0000001801007387 */ /* 0x000fe20000100a00 */
[----:B---3--:R-:W-:Y:S01]  /*112a0*/  IMAD.MOV.U32 R2, RZ, RZ, R150 ;  /* 0x000000ffff027224 */ /* 0x008fe200078e0096 */
[----:B01----:R-:W-:Y:S01]  /*112b0*/  MOV R3, R149 ;  /* 0x0000009500037202 */ /* 0x003fe20000000f00 */
[----:B----4-:R-:W-:Y:S01]  /*112c0*/  IMAD.MOV.U32 R0, RZ, RZ, R151 ;  /* 0x000000ffff007224 */ /* 0x010fe200078e0097 */
        /* <DEDUP_REMOVED lines=40> */
[----:B------:R-:W2:Y:S01]  /*11550*/  LDL.LU.64 R150, [R1+0x17d0] ;  /* 0x0017d00001967983 */ /* 0x000ea20000300a00 */
        /* <DEDUP_REMOVED lines=96> */
[----:B------:R-:W-:-:S03]  /*11b60*/  IMAD.MOV.U32 R235, RZ, RZ, R46 ;  /* 0x000000ffffeb7224 */ /* 0x000fc600078e002e */
        /* <DEDUP_REMOVED lines=28> */
[----:B0-----:R-:W2:Y:S04]  /*11d30*/  LDL.LU.64 R44, [R1+0x1628] ;  /* 0x00162800012c7983 */ /* 0x001ea80000300a00 */
        /* <DEDUP_REMOVED lines=11> */
[----:B------:R-:W-:-:S02]  /*11df0*/  UMOV UR13, 0x40000040 ;  /* 0x40000040000d7882 */ /* 0x000fc40000000000 */
[----:B------:R-:W-:Y:S01]  /*11e00*/  STL [R1+0x15d0], R162 ;  /* 0x0015d0a201007387 */ /* 0x000fe20000100800 */
[----:B--2---:R-:W-:-:S06]  /*11e10*/  WARPGROUP.ARRIVE ;  /* 0x00000000000079c5 */ /* 0x004fcc0000000000 */
        /* <DEDUP_REMOVED lines=2892> */
[----:B------:R-:W-:Y:S01]  /*1d2e0*/  IMAD.MOV.U32 R4, RZ, RZ, R148 ;  /* 0x000000ffff047224 */ /* 0x000fe200078e0094 */
[----:B------:R-:W-:Y:S02]  /*1d2f0*/  MOV R3, R149 ;  /* 0x0000009500037202 */ /* 0x000fe40000000f00 */
[----:B------:R-:W-:Y:S01]  /*1d300*/  STL.64 [R1+0x48], R42 ;  /* 0x0000482a01007387 */ /* 0x000fe20000100a00 */
[----:B------:R-:W-:Y:S01]  /*1d310*/  IMAD.MOV.U32 R6, RZ, RZ, R146 ;  /* 0x000000ffff067224 */ /* 0x000fe200078e0092 */
[----:B------:R-:W-:Y:S02]  /*1d320*/  MOV R5, R147 ;  /* 0x0000009300057202 */ /* 0x000fe40000000f00 */
[----:B------:R0:W-:Y:S01]  /*1d330*/  STL.64 [R1+0x50], R44 ;  /* 0x0000502c01007387 */ /* 0x0001e20000100a00 */
[----:B------:R-:W-:Y:S01]  /*1d340*/  IMAD.MOV.U32 R8, RZ, RZ, R144 ;  /* 0x000000ffff087224 */ /* 0x000fe200078e0090 */
[----:B------:R-:W-:-:S02]  /*1d350*/  MOV R7, R145 ;  /* 0x0000009100077202 */ /* 0x000fc40000000f00 */
[----:B------:R-:W3:Y:S01]  /*1d360*/  LDL.LU.64 R150, [R1+0x780] ;  /* 0x0007800001967983 */ /* 0x000ee20000300a00 */
[----:B------:R-:W-:Y:S01]  /*1d370*/  IMAD.MOV.U32 R10, RZ, RZ, R142 ;  /* 0x000000ffff0a7224 */ /* 0x000fe200078e008e */
[----:B------:R-:W-:Y:S02]  /*1d380*/  MOV R9, R143 ;  /* 0x0000008f00097202 */ /* 0x000fe40000000f00 */
[----:B------:R-:W3:Y:S01]  /*1d390*/  LDL.LU.64 R148, [R1+0x778] ;  /* 0x0007780001947983 */ /* 0x000ee20000300a00 */
[----:B------:R-:W-:Y:S01]  /*1d3a0*/  IMAD.MOV.U32 R12, RZ, RZ, R140 ;  /* 0x000000ffff0c7224 */ /* 0x000fe200078e008c */
[----:B------:R-:W-:Y:S02]  /*1d3b0*/  MOV R11, R141 ;  /* 0x0000008d000b7202 */ /* 0x000fe40000000f00 */
[----:B------:R-:W3:Y:S01]  /*1d3c0*/  LDL.LU.64 R146, [R1+0x770] ;  /* 0x0007700001927983 */ /* 0x000ee20000300a00 */
        /* <DEDUP_REMOVED lines=251> */
[----:B------:R-:W-:-:S02]  /*1e380*/  UIADD3 UR12, UR10, 0x1802, URZ ;  /* 0x000018020a0c7890 */ /* 0x000fc4000fffe03f */
        /* <DEDUP_REMOVED lines=506> */
[----:B------:R-:W-:Y:S01]  /*20330*/  UIADD3 UR14, UR11, 0x1806, URZ ;  /* 0x000018060b0e7890 */ /* 0x000fe2000fffe03f */
[----:B------:R0:W5:Y:S01]  /*20340*/  LDL.LU R17, [R1+0x2c8] ;  /* 0x0002c80001117983 */ /* 0x0001620000300800 */
[----:B------:R-:W-:Y:S01]  /*20350*/  UIADD3 UR12, UR10, 0x1806, URZ ;  /* 0x000018060a0c7890 */ /* 0x000fe2000fffe03f */
[----:B------:R-:W-:Y:S01]  /*20360*/  UMOV UR15, 0x40000040 ;  /* 0x40000040000f7882 */ /* 0x000fe20000000000 */
[----:B------:R-:W-:Y:S01]  /*20370*/  UMOV UR13, 0x40000040 ;  /* 0x40000040000d7882 */ /* 0x000fe20000000000 */
[----:B------:R0:W5:Y:S04]  /*20380*/  LDL.LU R16, [R1+0x2c4] ;  /* 0x0002c40001107983 */ /* 0x0001680000300800 */
[----:B------:R0:W5:Y:S04]  /*20390*/  LDL.LU R2, [R1+0x2c0] ;  /* 0x0002c00001027983 */ /* 0x0001680000300800 */
[----:B------:R0:W5:Y:S01]  /*203a0*/  LDL.LU R0, [R1+0x2bc] ;  /* 0x0002bc0001007983 */ /* 0x0001620000300800 */
        /* <DEDUP_REMOVED lines=96> */
[----:B------:R-:W-:Y:S01]  /*209b0*/  BPT.TRAP 0x1 ;  /* 0x000000040000795c */ /* 0x000fe20000300000 */
.L_x_23:
[----:B------:R-:W-:Y:S02]  /*209c0*/  UISETP.GT.U32.AND UP0, UPT, UR37, 0x1, UPT ;  /* 0x000000012500788c */ /* 0x000fe4000bf04070 */
[----:B------:R-:W-:-:S04]  /*209d0*/  ULEA UR8, UR7, UR8, 0x3 ;  /* 0x0000000807087291 */ /* 0x000fc8000f8e183f */
[----:B------:R-:W-:Y:S01]  /*209e0*/  UIADD3 UR8, UR8, 0x10, URZ ;  /* 0x0000001008087890 */ /* 0x000fe2000fffe03f */
[----:B------:R-:W-:-:S03]  /*209f0*/  PLOP3.LUT P1, PT, PT, PT, UP0, 0x80, 0x0 ;  /* 0x000000000000781c */ /* 0x000fc60003f2f008 */
[----:B------:R-:W-:-:S09]  /*20a00*/  UPRMT UR8, URZ, 0x654, UR8 ;  /* 0x000006543f087896 */ /* 0x000fd20008000008 */
[----:B------:R-:W-:Y:S01]  /*20a10*/  SYNCS.ARRIVE.TRANS64.RED.A1T0 RZ, [UR8], RZ ;  /* 0x000000ffffff79a7 */ /* 0x000fe20008100408 */
[----:B------:R-:W-:Y:S05]  /*20a20*/  @P1 BRA `(.L_x_24) ;  /* 0x0000000000041947 */ /* 0x000fea0003800000 */
[----:B------:R-:W-:Y:S01]  /*20a30*/  BPT.TRAP 0x1 ;  /* 0x000000040000795c */ /* 0x000fe20000300000 */
.L_x_24:
[----:B------:R-:W-:Y:S01]  /*20a40*/  UIADD3 UR6, UR6, 0x1, URZ ;  /* 0x0000000106067890 */ /* 0x000fe2000fffe03f */
[C---:B-----5:R-:W-:Y:S01]  /*20a50*/  ISETP.GT.AND P1, PT, R0.reuse, 0x1, PT ;  /* 0x000000010000780c */ /* 0x060fe20003f24270 */
[----:B------:R-:W-:Y:S01]  /*20a60*/  UIADD3 UR7, UR7, 0x1, URZ ;  /* 0x0000000107077890 */ /* 0x000fe2000fffe03f */
[----:B------:R-:W-:Y:S01]  /*20a70*/  VIADD R0, R0, 0xffffffff ;  /* 0xffffffff00007836 */ /* 0x000fe20000000000 */
[----:B------:R-:W-:Y:S02]  /*20a80*/  UISETP.NE.AND UP0, UPT, UR6, 0x2, UPT ;  /* 0x000000020600788c */ /* 0x000fe4000bf05270 */
[----:B------:R-:W-:Y:S02]  /*20a90*/  UISETP.NE.AND UP1, UPT, UR7, 0x2, UPT ;  /* 0x000000020700788c */ /* 0x000fe4000bf25270 */
[----:B------:R-:W-:Y:S02]  /*20aa0*/  USEL UR8, URZ, 0x1, UP0 ;  /* 0x000000013f087887 */ /* 0x000fe40008000000 */
[----:B------:R-:W-:-:S02]  /*20ab0*/  USEL UR6, UR6, URZ, UP0 ;  /* 0x0000003f06067287 */ /* 0x000fc40008000000 */
[----:B------:R-:W-:Y:S02]  /*20ac0*/  USEL UR7, UR7, URZ, UP1 ;  /* 0x0000003f07077287 */ /* 0x000fe40008800000 */
[----:B------:R-:W-:Y:S01]  /*20ad0*/  ULOP3.LUT UR9, UR9, UR8, URZ, 0x3c, !UPT ;  /* 0x0000000809097292 */ /* 0x000fe2000f8e3c3f */
[----:B------:R-:W-:Y:S11]  /*20ae0*/  @P1 BRA `(.L_x_25) ;  /* 0xfffffefc007c1947 */ /* 0x000ff6000383ffff */
.L_x_18:
[----:B-----5:R-:W0:Y:S02]  /*20af0*/  LDC R0, c[0x0][0x28c] ;  /* 0x0000a300ff007b82 */ /* 0x020e240000000800 */
[----:B0-----:R-:W-:-:S13]  /*20b00*/  ISETP.GE.AND P1, PT, R0, 0x1, PT ;  /* 0x000000010000780c */ /* 0x001fda0003f26270 */
[----:B------:R-:W-:Y:S05]  /*20b10*/  @!P1 BRA `(.L_x_26) ;  /* 0x0000000000449947 */ /* 0x000fea0003800000 */
[----:B------:R-:W-:Y:S05]  /*20b20*/  @!P0 BRA `(.L_x_27) ;  /* 0x0000000000048947 */ /* 0x000fea0003800000 */
[----:B------:R-:W-:Y:S01]  /*20b30*/  BPT.TRAP 0x1 ;  /* 0x000000040000795c */ /* 0x000fe20000300000 */
.L_x_27:
[----:B------:R-:W0:Y:S01]  /*20b40*/  S2UR UR6, SR_CgaCtaId ;  /* 0x00000000000679c3 */ /* 0x000e220000008800 */
[----:B------:R-:W-:Y:S01]  /*20b50*/  UISETP.LT.AND UP0, UPT, UR43, 0x1, UPT ;  /* 0x000000012b00788c */ /* 0x000fe2000bf01270 */
[----:B------:R-:W-:-:S03]  /*20b60*/  UMOV UR5, 0x400 ;  /* 0x0000040000057882 */ /* 0x000fc60000000000 */
[----:B------:R-:W-:Y:S02]  /*20b70*/  USEL UR4, UR43, 0x1, UP0 ;  /* 0x000000012b047887 */ /* 0x000fe40008000000 */
[----:B------:R-:W-:Y:S02]  /*20b80*/  UISETP.GT.U32.AND UP0, UPT, UR37, 0x1, UPT ;  /* 0x000000012500788c */ /* 0x000fe4000bf04070 */
[----:B------:R-:W-:-:S04]  /*20b90*/  UIADD3 UR4, UR39, UR43, -UR4 ;  /* 0x0000002b27047290 */ /* 0x000fc8000fffe804 */
[----:B------:R-:W-:Y:S01]  /*20ba0*/  USHF.L.U32 UR4, UR4, 0x3, URZ ;  /* 0x0000000304047899 */ /* 0x000fe2000800063f */
[----:B------:R-:W-:-:S03]  /*20bb0*/  PLOP3.LUT P0, PT, PT, PT, UP0, 0x80, 0x0 ;  /* 0x000000000000781c */ /* 0x000fc60003f0f008 */
[----:B------:R-:W-:Y:S02]  /*20bc0*/  ULOP3.LUT UR4, UR4, 0x8, URZ, 0xc0, !UPT ;  /* 0x0000000804047892 */ /* 0x000fe4000f8ec03f */
[----:B0-----:R-:W-:-:S04]  /*20bd0*/  ULEA UR5, UR6, UR5, 0x18 ;  /* 0x0000000506057291 */ /* 0x001fc8000f8ec03f */
[----:B------:R-:W-:-:S04]  /*20be0*/  UIADD3 UR4, UR5, 0x10, UR4 ;  /* 0x0000001005047890 */ /* 0x000fc8000fffe004 */
[----:B------:R-:W-:-:S09]  /*20bf0*/  UPRMT UR4, URZ, 0x654, UR4 ;  /* 0x000006543f047896 */ /* 0x000fd20008000004 */
[----:B------:R-:W-:Y:S01]  /*20c00*/  SYNCS.ARRIVE.TRANS64.RED.A1T0 RZ, [UR4], RZ ;  /* 0x000000ffffff79a7 */ /* 0x000fe20008100404 */
[----:B------:R-:W-:Y:S05]  /*20c10*/  @P0 BRA `(.L_x_26) ;  /* 0x0000000000040947 */ /* 0x000fea0003800000 */
[----:B------:R-:W-:Y:S01]  /*20c20*/  BPT.TRAP 0x1 ;  /* 0x000000040000795c */ /* 0x000fe20000300000 */
.L_x_26:
[----:B------:R-:W0:Y:S01]  /*20c30*/  S2R R8, SR_TID.X ;  /* 0x0000000000087919 */ /* 0x000e220000002100 */
[----:B------:R-:W-:Y:S01]  /*20c40*/  MOV R19, 0x6540 ;  /* 0x0000654000137802 */ /* 0x000fe20000000f00 */
[----:B------:R-:W-:Y:S01]  /*20c50*/  USHF.R.S32.HI UR10, URZ, 0x1f, UR42 ;  /* 0x0000001f3f0a7899 */ /* 0x000fe2000801142a */
[----:B------:R-:W-:Y:S01]  /*20c60*/  LOP3.LUT R4, R162, 0x1, RZ, 0xc0, !PT ;  /* 0x00000001a2047812 */ /* 0x000fe200078ec0ff */
[----:B------:R-:W-:Y:S01]  /*20c70*/  ULDC.64 UR8, c[0x0][0x5d0] ;  /* 0x0001740000087ab9 */ /* 0x000fe20000000a00 */
[----:B------:R-:W-:Y:S01]  /*20c80*/  UIADD3 UR39, UR43, UR39, URZ ;  /* 0x000000272b277290 */ /* 0x000fe2000fffe03f */
[----:B------:R-:W-:Y:S01]  /*20c90*/  IMAD.U32 R6, RZ, RZ, UR8 ;  /* 0x00000008ff067e24 */ /* 0x000fe2000f8e00ff */
[----:B------:R-:W-:Y:S01]  /*20ca0*/  UIMAD UR4, UR10, UR8, URZ ;  /* 0x000000080a0472a4 */ /* 0x000fe2000f8e023f */
[----:B------:R-:W-:Y:S01]  /*20cb0*/  SHF.L.U32 R3, R4, 0x6, RZ ;  /* 0x0000000604037819 */ /* 0x000fe200000006ff */
[----:B------:R-:W-:Y:S02]  /*20cc0*/  UIMAD.WIDE UR6, UR40, 0x100, URZ ;  /* 0x00000100280678a5 */ /* 0x000fe4000f8e023f */
[----:B------:R-:W-:Y:S01]  /*20cd0*/  UIMAD UR4, UR42, UR9, UR4 ;  /* 0x000000092a0472a4 */ /* 0x000fe2000f8e0204 */
[----:B------:R-:W-:Y:S01]  /*20ce0*/  ULDC UR8, c[0x0][0x288] ;  /* 0x0000a20000087ab9 */ /* 0x000fe20000000800 */
[----:B------:R-:W-:Y:S01]  /*20cf0*/  USHF.L.U32 UR40, UR40, 0x8, URZ ;  /* 0x0000000828287899 */ /* 0x000fe2000800063f */
[----:B------:R-:W-:Y:S01]  /*20d00*/  ULDC UR5, c[0x0][0x284] ;  /* 0x0000a10000057ab9 */ /* 0x000fe20000000800 */
[----:B------:R-:W-:Y:S01]  /*20d10*/  UISETP.GT.U32.AND UP0, UPT, UR39, 0x1, UPT ;  /* 0x000000012700788c */ /* 0x000fe2000bf04070 */
[----:B------:R-:W-:-:S03]  /*20d20*/  IMAD.U32 R158, RZ, RZ, UR5 ;  /* 0x00000005ff9e7e24 */ /* 0x000fc6000f8e00ff */
[----:B------:R-:W-:Y:S01]  /*20d30*/  UISETP.LT.U32.AND UP0, UPT, UR43, 0x2, UP0 ;  /* 0x000000022b00788c */ /* 0x000fe20008701070 */
[C---:B0-----:R-:W-:Y:S01]  /*20d40*/  IMAD.SHL.U32 R18, R8.reuse, 0x2, RZ ;  /* 0x0000000208127824 */ /* 0x041fe200078e00ff */
[----:B------:R-:W-:Y:S02]  /*20d50*/  SHF.R.U32.HI R0, RZ, 0x2, R8 ;  /* 0x00000002ff007819 */ /* 0x000fe40000011608 */
[----:B------:R-:W-:Y:S02]  /*20d60*/  LOP3.LUT R5, R8, 0x60, RZ, 0xc0, !PT ;  /* 0x0000006008057812 */ /* 0x000fe400078ec0ff */
[----:B------:R-:W-:Y:S02]  /*20d70*/  LOP3.LUT R18, R18, 0x6, RZ, 0xc0, !PT ;  /* 0x0000000612127812 */ /* 0x000fe400078ec0ff */
[----:B------:R-:W-:Y:S02]  /*20d80*/  LOP3.LUT R0, R0, 0x7, RZ, 0xc0, !PT ;  /* 0x0000000700007812 */ /* 0x000fe400078ec0ff */
[----:B------:R-:W-:Y:S01]  /*20d90*/  PRMT R18, R18, R19, UR41 ;  /* 0x0000002912127e16 */ /* 0x000fe20008000013 */
[----:B------:R-:W-:Y:S01]  /*20da0*/  USHF.L.U32 UR41, UR41, 0x8, URZ ;  /* 0x0000000829297899 */ /* 0x000fe2000800063f */
[----:B------:R-:W-:-:S02]  /*20db0*/  SHF.R.U32.HI R5, RZ, 0x1, R5 ;  /* 0x00000001ff057819 */ /* 0x000fc40000011605 */
[----:B------:R-:W-:Y:S01]  /*20dc0*/  SHF.R.S32.HI R19, RZ, 0x1f, R18 ;  /* 0x0000001fff137819 */ /* 0x000fe20000011412 */
[----:B------:R-:W-:Y:S01]  /*20dd0*/  UISETP.GE.AND UP1, UPT, UR41, UR8, UPT ;  /* 0x000000082900728c */ /* 0x000fe2000bf26270 */
[--C-:B------:R-:W-:Y:S02]  /*20de0*/  LOP3.LUT R3, R3, 0x40, R0.reuse, 0xe2, !PT ;  /* 0x0000004003037812 */ /* 0x100fe400078ee200 */
[----:B------:R-:W-:Y:S01]  /*20df0*/  IADD3 R0, RZ, -R5, -R0 ;  /* 0x80000005ff007210 */ /* 0x000fe20007ffe800 */
[----:B------:R-:W-:Y:S01]  /*20e00*/  IMAD.WIDE.U32 R6, R6, UR42, R18 ;  /* 0x0000002a06067c25 */ /* 0x000fe2000f8e0012 */
[----:B------:R-:W-:Y:S01]  /*20e10*/  UISETP.GE.OR UP1, UPT, UR40, UR5, UP1 ;  /* 0x000000052800728c */ /* 0x000fe20008f26670 */
[----:B------:R-:W-:Y:S01]  /*20e20*/  LOP3.LUT R3, R3, UR6, R5, 0xfe, !PT ;  /* 0x0000000603037c12 */ /* 0x000fe2000f8efe05 */
[----:B------:R-:W-:Y:S01]  /*20e30*/  USEL UR5, URZ, 0x1, !UP0 ;  /* 0x000000013f057887 */ /* 0x000fe2000c000000 */
[----:B------:R-:W-:Y:S01]  /*20e40*/  IMAD R0, R4, -0x40, R0 ;  /* 0xffffffc004007824 */ /* 0x000fe200078e0200 */
[----:B------:R-:W-:Y:S01]  /*20e50*/  IADD3 R7, R7, UR4, RZ ;  /* 0x0000000407077c10 */ /* 0x000fe2000fffe0ff */
[----:B------:R-:W-:Y:S01]  /*20e60*/  USHF.R.U32.HI UR4, URZ, 0x1, UR39 ;  /* 0x000000013f047899 */ /* 0x000fe20008011627 */
[----:B------:R-:W-:Y:S01]  /*20e70*/  PLOP3.LUT P0, PT, PT, PT, UP1, 0x80, 0x0 ;  /* 0x000000000000781c */ /* 0x000fe20003f0f018 */
[----:B------:R-:W-:Y:S01]  /*20e80*/  ULOP3.LUT UR39, UR39, 0x1, URZ, 0xc0, !UPT ;  /* 0x0000000127277892 */ /* 0x000fe2000f8ec03f */
[----:B------:R-:W-:Y:S01]  /*20e90*/  IADD3 R158, R158, -UR40, R0 ;  /* 0x800000289e9e7c10 */ /* 0x000fe2000fffe000 */
[----:B------:R-:W-:Y:S01]  /*20ea0*/  ULOP3.LUT UR4, UR4, 0x1, URZ, 0xc0, !UPT ;  /* 0x0000000104047892 */ /* 0x000fe2000f8ec03f */
[----:B------:R-:W-:Y:S01]  /*20eb0*/  LOP3.LUT R0, R8, 0x3, RZ, 0xc0, !PT ;  /* 0x0000000308007812 */ /* 0x000fe200078ec0ff */
[----:B------:R-:W-:Y:S01]  /*20ec0*/  UMOV UR40, 0xffffffff ;  /* 0xffffffff00287882 */ /* 0x000fe20000000000 */
[----:B------:R-:W-:Y:S01]  /*20ed0*/  MOV R4, 0xfffffffe ;  /* 0xfffffffe00047802 */ /* 0x000fe20000000f00 */
[----:B------:R-:W-:-:S04]  /*20ee0*/  UISETP.NE.U32.AND UP2, UPT, UR4, 0x1, UPT ;  /* 0x000000010400788c */ /* 0x000fc8000bf45070 */
[----:B------:R-:W-:Y:S01]  /*20ef0*/  UISETP.GT.U32.AND UP2, UPT, UR43, 0x1, !UP2 ;  /* 0x000000012b00788c */ /* 0x000fe2000d744070 */
[----:B------:R-:W-:-:S03]  /*20f00*/  IMAD R0, R0, R4, UR8 ;  /* 0x0000000800007e24 */ /* 0x000fc6000f8e0204 */
[----:B------:R-:W-:Y:S01]  /*20f10*/  USEL UR4, URZ, 0x1, !UP2 ;  /* 0x000000013f047887 */ /* 0x000fe2000d000000 */
[----:B------:R-:W-:-:S03]  /*20f20*/  VIADD R0, R0, -UR41 ;  /* 0x8000002900007c36 */ /* 0x000fc60008000000 */
[----:B------:R-:W-:Y:S01]  /*20f30*/  ULOP3.LUT UR36, UR4, UR36, UR5, 0x96, !UPT ;  /* 0x0000002404247292 */ /* 0x000fe2000f8e9605 */
[----:B------:R-:W-:Y:S11]  /*20f40*/  @P0 BRA `(.L_x_28) ;  /* 0x000000fc00a80947 */ /* 0x000ff60003800000 */
[----:B------:R-:W-:Y:S01]  /*20f50*/  FSETP.NEU.AND P0, PT, R16, RZ, PT ;  /* 0x000000ff1000720b */ /* 0x000fe20003f0d000 */
[----:B------:R-:W-:Y:S01]  /*20f60*/  ULDC.64 UR8, c[0x0][0x5c8] ;  /* 0x0001720000087ab9 */ /* 0x000fe20000000a00 */
[----:B------:R-:W-:Y:S01]  /*20f70*/  ISETP.GT.AND P3, PT, R158, RZ, PT ;  /* 0x000000ff9e00720c */ /* 0x000fe20003f64270 */
[----:B------:R-:W-:Y:S01]  /*20f80*/  UIMAD UR4, UR7, UR8, URZ ;  /* 0x00000008070472a4 */ /* 0x000fe2000f8e023f */
[----:B------:R-:W-:Y:S01]  /*20f90*/  MOV R10, UR9 ;  /* 0x00000009000a7c02 */ /* 0x000fe20008000f00 */
[C---:B------:R-:W-:Y:S01]  /*20fa0*/  IMAD.WIDE.U32 R6, R3.reuse, UR8, R6 ;  /* 0x0000000803067c25 */ /* 0x040fe2000f8e0006 */
[----:B------:R-:W-:Y:S01]  /*20fb0*/  BSSY B0, `(.L_x_28) ;  /* 0x0000fe3000007945 */ /* 0x000fe20003800000 */
[----:B------:R-:W-:Y:S02]  /*20fc0*/  ISETP.GT.AND P1, PT, R0, RZ, P3 ;  /* 0x000000ff0000720c */ /* 0x000fe40001f24270 */
[----:B------:R-:W-:-:S04]  /*20fd0*/  IMAD R10, R3, R10, UR4 ;  /* 0x00000004030a7e24 */ /* 0x000fc8000f8e020a */
[----:B------:R-:W-:Y:S01]  /*20fe0*/  IMAD.IADD R10, R7, 0x1, R10 ;  /* 0x00000001070a7824 */ /* 0x000fe200078e020a */
[----:B------:R-:W-:Y:S06]  /*20ff0*/  @!P0 BRA `(.L_x_29) ;  /* 0x000000ac00448947 */ /* 0x000fec0003800000 */
[----:B------:R-:W0:Y:S01]  /*21000*/  LDC.64 R22, c[0x0][0x5b8] ;  /* 0x00016e00ff167b82 */ /* 0x000e220000000a00 */
[----:B------:R-:W2:Y:S01]  /*21010*/  LDL.LU R11, [R1] ;  /* 0x00000000010b7983 */ /* 0x000ea20000300800 */
[----:B------:R-:W-:-:S06]  /*21020*/  ULDC.64 UR4, c[0x0][0x5c0] ;  /* 0x0001700000047ab9 */ /* 0x000fcc0000000a00 */
[----:B------:R-:W1:Y:S08]  /*21030*/  LDC.64 R14, c[0x0][0x5b0] ;  /* 0x00016c00ff0e7b82 */ /* 0x000e700000000a00 */
[----:B------:R-:W3:Y:S01]  /*21040*/  LDC.64 R12, c[0x0][0x5a8] ;  /* 0x00016a00ff0c7b82 */ /* 0x000ee20000000a00 */
[C---:B0-----:R-:W-:Y:S02]  /*21050*/  IMAD R159, R22.reuse, UR10, RZ ;  /* 0x0000000a169f7c24 */ /* 0x041fe4000f8e02ff */
[----:B------:R-:W-:-:S04]  /*21060*/  IMAD.WIDE.U32 R152, R22, UR42, R18 ;  /* 0x0000002a16987c25 */ /* 0x000fc8000f8e0012 */
[----:B------:R-:W-:Y:S02]  /*21070*/  IMAD R159, R23, UR42, R159 ;  /* 0x0000002a179f7c24 */ /* 0x000fe4000f8e029f */
[----:B-1----:R-:W-:Y:S02]  /*21080*/  IMAD R156, R14, UR7, RZ ;  /* 0x000000070e9c7c24 */ /* 0x002fe4000f8e02ff */
[----:B------:R-:W-:Y:S01]  /*21090*/  IMAD.MOV.U32 R20, RZ, RZ, R152 ;  /* 0x000000ffff147224 */ /* 0x000fe200078e0098 */
[----:B------:R-:W-:Y:S01]  /*210a0*/  IADD3 R21, R153, R159, RZ ;  /* 0x0000009f99157210 */ /* 0x000fe20007ffe0ff */
[C---:B------:R-:W-:Y:S02]  /*210b0*/  IMAD R156, R3.reuse, R15, R156 ;  /* 0x0000000f039c7224 */ /* 0x040fe400078e029c */
[----:B------:R-:W-:-:S05]  /*210c0*/  IMAD.WIDE.U32 R4, R3, R14, R20 ;  /* 0x0000000e03047225 */ /* 0x000fca00078e0014 */
[----:B------:R-:W-:Y:S02]  /*210d0*/  IADD3 R5, R5, R156, RZ ;  /* 0x0000009c05057210 */ /* 0x000fe40007ffe0ff */
[----:B---3--:R-:W-:-:S04]  /*210e0*/  LEA R8, P0, R4, R12, 0x2 ;  /* 0x0000000c04087211 */ /* 0x008fc800078010ff */
[----:B------:R-:W-:-:S05]  /*210f0*/  LEA.HI.X R9, R4, R13, R5, 0x2, P0 ;  /* 0x0000000d04097211 */ /* 0x000fca00000f1405 */
[----:B------:R-:W3:Y:S01]  /*21100*/  @P1 LDG.E.LTC128B R23, desc[UR44][R8.64] ;  /* 0x0000002c08171981 */ /* 0x000ee2000c1e1920 */
[C---:B------:R-:W-:Y:S01]  /*21110*/  LEA R4, P0, R6.reuse, UR4, 0x2 ;  /* 0x0000000406047c11 */ /* 0x040fe2000f8010ff */
[----:B------:R-:W-:Y:S03]  /*21120*/  BSSY B1, `(.L_x_30) ;  /* 0x0000010000017945 */ /* 0x000fe60003800000 */
[----:B------:R-:W-:Y:S02]  /*21130*/  LEA.HI.X R5, R6, UR5, R10, 0x2, P0 ;  /* 0x0000000506057c11 */ /* 0x000fe400080f140a */
[----:B---3--:R-:W-:-:S05]  /*21140*/  LOP3.LUT R7, R23, 0xffffe000, RZ, 0xc0, !PT ;  /* 0xffffe00017077812 */ /* 0x008fca00078ec0ff */
[----:B------:R-:W-:-:S04]  /*21150*/  FMUL R7, R7, R16 ;  /* 0x0000001007077220 */ /* 0x000fc80000400000 */
[----:B--2---:R-:W-:-:S05]  /*21160*/  FFMA R7, R11, R2, R7 ;  /* 0x000000020b077223 */ /* 0x004fca0000000007 */
[----:B------:R-:W-:-:S05]  /*21170*/  F2FP.TF32.F32.PACK_B R7, R7 ;  /* 0x00000007ff07723e */ /* 0x000fca00024050ff */
[----:B------:R0:W-:Y:S02]  /*21180*/  @P1 STG.E desc[UR44][R4.64], R7 ;  /* 0x0000000704001986 */ /* 0x0001e4000c10192c */
[----:B0-----:R-:W-:-:S04]  /*21190*/  IMAD.WIDE.U32 R6, R3, R14, R18 ;  /* 0x0000000e03067225 */ /* 0x001fc800078e0012 */
[----:B------:R-:W-:Y:S02]  /*211a0*/  IMAD.IADD R7, R156, 0x1, R7 ;  /* 0x000000019c077824 */ /* 0x000fe400078e0207 */
[----:B------:R-:W-:-:S05]  /*211b0*/  IMAD.WIDE.U32 R6, R22, UR42, R6 ;  /* 0x0000002a16067c25 */ /* 0x000fca000f8e0006 */
[----:B------:R-:W-:Y:S02]  /*211c0*/  IADD3 R7, R159, R7, RZ ;  /* 0x000000079f077210 */ /* 0x000fe40007ffe0ff */
[----:B------:R-:W-:-:S04]  /*211d0*/  LEA R10, P0, R6, R12, 0x2 ;  /* 0x0000000c060a7211 */ /* 0x000fc800078010ff */
[----:B------:R-:W-:Y:S02]  /*211e0*/  LEA.HI.X R11, R6, R13, R7, 0x2, P0 ;  /* 0x0000000d060b7211 */ /* 0x000fe400000f1407 */
[----:B------:R-:W-:-:S13]  /*211f0*/  ISETP.GT.AND P0, PT, R0, 0x1, P3 ;  /* 0x000000010000780c */ /* 0x000fda0001f04270 */
[----:B------:R-:W-:Y:S05]  /*21200*/  @!P0 BRA `(.L_x_31) ;  /* 0x0000000000048947 */ /* 0x000fea0003800000 */
[----:B------:R0:W5:Y:S02]  /*21210*/  LDG.E.LTC128B R23, desc[UR44][R10.64+0x4] ;  /* 0x0000042c0a177981 */ /* 0x000164000c1e1920 */
.L_x_31:
[----:B------:R-:W-:Y:S05]  /*21220*/  BSYNC B1 ;  /* 0x0000000000017941 */ /* 0x000fea0003800000 */
.L_x_30:
[----:B------:R-:W2:Y:S01]  /*21230*/  LDL.LU R7, [R1+0x4] ;  /* 0x0000040001077983 */ /* 0x000ea20000300800 */
[----:B-----5:R-:W-:Y:S01]  /*21240*/  LOP3.LUT R6, R23, 0xffffe000, RZ, 0xc0, !PT ;  /* 0xffffe00017067812 */ /* 0x020fe200078ec0ff */
[C---:B------:R-:W-:Y:S01]  /*21250*/  IMAD.SHL.U32 R154, R14.reuse, 0x8, RZ ;  /* 0x000000080e9a7824 */ /* 0x040fe200078e00ff */
[----:B------:R-:W-:Y:S01]  /*21260*/  SHF.L.U64.HI R155, R14, 0x3, R15 ;  /* 0x000000030e9b7819 */ /* 0x000fe2000001020f */
[----:B------:R-:W3:Y:S02]  /*21270*/  LDL.LU R157, [R1+0x8] ;  /* 0x00000800019d7983 */ /* 0x000ee40000300800 */
[----:B------:R-:W-:-:S04]  /*21280*/  FMUL R6, R6, R16 ;  /* 0x0000001006067220 */ /* 0x000fc80000400000 */
[----:B--2---:R-:W-:-:S05]  /*21290*/  FFMA R6, R7, R2, R6 ;  /* 0x0000000207067223 */ /* 0x004fca0000000006 */
[----:B------:R-:W-:-:S05]  /*212a0*/  F2FP.TF32.F32.PACK_B R6, R6 ;  /* 0x00000006ff06723e */ /* 0x000fca00024050ff */
[----:B------:R1:W-:Y:S01]  /*212b0*/  @P0 STG.E desc[UR44][R4.64+0x4], R6 ;  /* 0x0000040604000986 */ /* 0x0003e2000c10192c */
[----:B------:R-:W-:-:S04]  /*212c0*/  ISETP.GT.AND P0, PT, R158, 0x8, PT ;  /* 0x000000089e00780c */ /* 0x000fc80003f04270 */
[----:B------:R-:W-:Y:S01]  /*212d0*/  ISETP.GT.AND P1, PT, R0, RZ, P0 ;  /* 0x000000ff0000720c */ /* 0x000fe20000724270 */
[----:B-1----:R-:W-:-:S05]  /*212e0*/  IMAD.WIDE.U32 R6, R3, R14, R154 ;  /* 0x0000000e03067225 */ /* 0x002fca00078e009a */
[----:B------:R-:W-:Y:S02]  /*212f0*/  IADD3 R156, R156, R7, RZ ;  /* 0x000000079c9c7210 */ /* 0x000fe40007ffe0ff */
[----:B------:R-:W-:-:S05]  /*21300*/  IADD3 R7, P2, R152, R6, RZ ;  /* 0x0000000698077210 */ /* 0x000fca0007f5e0ff */
[----:B------:R-:W-:Y:S01]  /*21310*/  IMAD.X R9, R156, 0x1, R21, P2 ;  /* 0x000000019c097824 */ /* 0x000fe200010e0615 */
[----:B------:R-:W-:-:S04]  /*21320*/  LEA R8, P2, R7, R12, 0x2 ;  /* 0x0000000c07087211 */ /* 0x000fc800078410ff */
[----:B------:R-:W-:-:S05]  /*21330*/  LEA.HI.X R9, R7, R13, R9, 0x2, P2 ;  /* 0x0000000d07097211 */ /* 0x000fca00010f1409 */
[----:B------:R1:W2:Y:S01]  /*21340*/  @P1 LDG.E.LTC128B R23, desc[UR44][R8.64] ;  /* 0x0000002c08171981 */ /* 0x0002a2000c1e1920 */
[----:B------:R-:W-:Y:S01]  /*21350*/  IADD3 R6, P2, R18, R6, RZ ;  /* 0x0000000612067210 */ /* 0x000fe20007f5e0ff */
[----:B------:R-:W-:Y:S01]  /*21360*/  IMAD.U32 R160, RZ, RZ, UR9 ;  /* 0x00000009ffa07e24 */ /* 0x000fe2000f8e00ff */
[----:B------:R-:W-:Y:S01]  /*21370*/  MOV R161, UR8 ;  /* 0x0000000800a17c02 */ /* 0x000fe20008000f00 */
[----:B------:R-:W-:Y:S01]  /*21380*/  BSSY B1, `(.L_x_32) ;  /* 0x0000013000017945 */ /* 0x000fe20003800000 */
[----:B------:R-:W-:Y:S02]  /*21390*/  IADD3.X R7, R19, R156, RZ, P2, !PT ;  /* 0x0000009c13077210 */ /* 0x000fe400017fe4ff */
[----:B------:R-:W-:Y:S01]  /*213a0*/  ISETP.GT.AND P4, PT, R0, 0x1, P0 ;  /* 0x000000010000780c */ /* 0x000fe20000784270 */
[----:B------:R-:W-:Y:S02]  /*213b0*/  IMAD.SHL.U32 R161, R161, 0x20, RZ ;  /* 0x00000020a1a17824 */ /* 0x000fe400078e00ff */
[----:B------:R-:W-:-:S04]  /*213c0*/  IMAD.WIDE.U32 R6, R22, UR42, R6 ;  /* 0x0000002a16067c25 */ /* 0x000fc8000f8e0006 */
[----:B------:R-:W-:Y:S01]  /*213d0*/  IMAD.IADD R7, R159, 0x1, R7 ;  /* 0x000000019f077824 */ /* 0x000fe200078e0207 */
[----:B-1----:R-:W-:-:S04]  /*213e0*/  LEA R8, P2, R6, R12, 0x2 ;  /* 0x0000000c06087211 */ /* 0x002fc800078410ff */
[----:B------:R-:W-:Y:S02]  /*213f0*/  LEA.HI.X R9, R6, R13, R7, 0x2, P2 ;  /* 0x0000000d06097211 */ /* 0x000fe400010f1407 */
[----:B------:R-:W-:-:S04]  /*21400*/  MOV R6, UR8 ;  /* 0x0000000800067c02 */ /* 0x000fc80008000f00 */
[----:B------:R-:W-:Y:S02]  /*21410*/  SHF.L.U64.HI R160, R6, 0x5, R160 ;  /* 0x0000000506a07819 */ /* 0x000fe400000102a0 */
[----:B------:R-:W-:-:S04]  /*21420*/  IADD3 R6, P2, R161, R4, RZ ;  /* 0x00000004a1067210 */ /* 0x000fc80007f5e0ff */
[----:B------:R-:W-:Y:S02]  /*21430*/  IADD3.X R7, R160, R5, RZ, P2, !PT ;  /* 0x00000005a0077210 */ /* 0x000fe400017fe4ff */
[----:B--2---:R-:W-:-:S05]  /*21440*/  LOP3.LUT R156, R23, 0xffffe000, RZ, 0xc0, !PT ;  /* 0xffffe000179c7812 */ /* 0x004fca00078ec0ff */
[----:B------:R-:W-:-:S04]  /*21450*/  FMUL R156, R156, R16 ;  /* 0x000000109c9c7220 */ /* 0x000fc80000400000 */
[----:B---3--:R-:W-:-:S05]  /*21460*/  FFMA R156, R157, R2, R156 ;  /* 0x000000029d9c7223 */ /* 0x008fca000000009c */
[----:B------:R-:W-:-:S05]  /*21470*/  F2FP.TF32.F32.PACK_B R156, R156 ;  /* 0x0000009cff9c723e */ /* 0x000fca00024050ff */
[----:B------:R1:W-:Y:S01]  /*21480*/  @P1 STG.E desc[UR44][R6.64], R156 ;  /* 0x0000009c06001986 */ /* 0x0003e2000c10192c */
[----:B------:R-:W-:Y:S05]  /*21490*/  @!P4 BRA `(.L_x_33) ;  /* 0x000000000004c947 */ /* 0x000fea0003800000 */
[----:B------:R2:W5:Y:S02]  /*214a0*/  LDG.E.LTC128B R23, desc[UR44][R8.64+0x4] ;  /* 0x0000042c08177981 */ /* 0x000564000c1e1920 */
.L_x_33:
[----:B------:R-:W-:Y:S05]  /*214b0*/  BSYNC B1 ;  /* 0x0000000000017941 */ /* 0x000fea0003800000 */
.L_x_32:
[----:B------:R-:W3:Y:S01]  /*214c0*/  LDL.LU R157, [R1+0xc] ;  /* 0x00000c00019d7983 */ /* 0x000ee20000300800 */
[----:B-1---5:R-:W-:Y:S01]  /*214d0*/  LOP3.LUT R156, R23, 0xffffe000, RZ, 0xc0, !PT ;  /* 0xffffe000179c7812 */ /* 0x022fe200078ec0ff */
[----:B------:R-:W-:Y:S01]  /*214e0*/  BSSY B1, `(.L_x_34) ;  /* 0x0000009000017945 */ /* 0x000fe20003800000 */
[----:B------:R-:W-:-:S03]  /*214f0*/  ISETP.GT.AND P1, PT, R0, 0x8, P3 ;  /* 0x000000080000780c */ /* 0x000fc60001f24270 */
[----:B------:R-:W-:-:S04]  /*21500*/  FMUL R156, R156, R16 ;  /* 0x000000109c9c7220 */ /* 0x000fc80000400000 */
[----:B---3--:R-:W-:-:S05]  /*21510*/  FFMA R156, R157, R2, R156 ;  /* 0x000000029d9c7223 */ /* 0x008fca000000009c */
[----:B------:R-:W-:-:S05]  /*21520*/  F2FP.TF32.F32.PACK_B R156, R156 ;  /* 0x0000009cff9c723e */ /* 0x000fca00024050ff */
[----:B------:R1:W-:Y:S02]  /*21530*/  @P4 STG.E desc[UR44][R6.64+0x4], R156 ;  /* 0x0000049c06004986 */ /* 0x0003e4000c10192c */
[----:B-1----:R-:W-:Y:S01]  /*21540*/  IMAD.MOV.U32 R156, RZ, RZ, R23 ;  /* 0x000000ffff9c7224 */ /* 0x002fe200078e0017 */
[----:B------:R-:W-:Y:S06]  /*21550*/  @!P1 BRA `(.L_x_35) ;  /* 0x0000000000049947 */ /* 0x000fec0003800000 */
[----:B------:R1:W5:Y:S02]  /*21560*/  LDG.E.LTC128B R156, desc[UR44][R10.64+0x20] ;  /* 0x0000202c0a9c7981 */ /* 0x000364000c1e1920 */
.L_x_35:
[----:B------:R-:W-:Y:S05]  /*21570*/  BSYNC B1 ;  /* 0x0000000000017941 */ /* 0x000fea0003800000 */
.L_x_34:
[----:B------:R-:W3:Y:S01]  /*21580*/  LDL.LU R157, [R1+0x10] ;  /* 0x00001000019d7983 */ /* 0x000ee20000300800 */
[----:B-----5:R-:W-:Y:S01]  /*21590*/  LOP3.LUT R23, R156, 0xffffe000, RZ, 0xc0, !PT ;  /* 0xffffe0009c177812 */ /* 0x020fe200078ec0ff */
[----:B------:R-:W-:Y:S01]  /*215a0*/  BSSY B1, `(.L_x_36) ;  /* 0x0000008000017945 */ /* 0x000fe20003800000 */
[----:B------:R-:W-:-:S03]  /*215b0*/  ISETP.GT.AND P2, PT, R0, 0x9, P3 ;  /* 0x000000090000780c */ /* 0x000fc60001f44270 */
[----:B------:R-:W-:-:S04]  /*215c0*/  FMUL R23, R23, R16 ;  /* 0x0000001017177220 */ /* 0x000fc80000400000 */
[----:B---3--:R-:W-:-:S05]  /*215d0*/  FFMA R23, R157, R2, R23 ;  /* 0x000000029d177223 */ /* 0x008fca0000000017 */
[----:B------:R-:W-:-:S05]  /*215e0*/  F2FP.TF32.F32.PACK_B R23, R23 ;  /* 0x00000017ff17723e */ /* 0x000fca00024050ff */
[----:B------:R3:W-:Y:S01]  /*215f0*/  @P1 STG.E desc[UR44][R4.64+0x20], R23 ;  /* 0x0000201704001986 */ /* 0x0007e2000c10192c */
[----:B------:R-:W-:Y:S05]  /*21600*/  @!P2 BRA `(.L_x_37) ;  /* 0x000000000004a947 */ /* 0x000fea0003800000 */
[----:B------:R4:W5:Y:S02]  /*21610*/  LDG.E.LTC128B R156, desc[UR44][R10.64+0x24] ;  /* 0x0000242c0a9c7981 */ /* 0x000964000c1e1920 */
.L_x_37:
[----:B------:R-:W-:Y:S05]  /*21620*/  BSYNC B1 ;  /* 0x0000000000017941 */ /* 0x000fea0003800000 */
.L_x_36:
[----:B------:R-:W2:Y:S01]  /*21630*/  LDL.LU R157, [R1+0x14] ;  /* 0x00001400019d7983 */ /* 0x000ea20000300800 */
[----:B---3-5:R-:W-:Y:S01]  /*21640*/  LOP3.LUT R23, R156, 0xffffe000, RZ, 0xc0, !PT ;  /* 0xffffe0009c177812 */ /* 0x028fe200078ec0ff */
[----:B------:R-:W-:Y:S01]  /*21650*/  BSSY B1, `(.L_x_38) ;  /* 0x0000008000017945 */ /* 0x000fe20003800000 */
[----:B------:R-:W-:-:S03]  /*21660*/  ISETP.GT.AND P1, PT, R0, 0x8, P0 ;  /* 0x000000080000780c */ /* 0x000fc60000724270 */
[----:B------:R-:W-:-:S04]  /*21670*/  FMUL R23, R23, R16 ;  /* 0x0000001017177220 */ /* 0x000fc80000400000 */
[----:B--2---:R-:W-:-:S05]  /*21680*/  FFMA R23, R157, R2, R23 ;  /* 0x000000029d177223 */ /* 0x004fca0000000017 */
[----:B------:R-:W-:-:S05]  /*21690*/  F2FP.TF32.F32.PACK_B R23, R23 ;  /* 0x00000017ff17723e */ /* 0x000fca00024050ff */
[----:B------:R2:W-:Y:S01]  /*216a0*/  @P2 STG.E desc[UR44][R4.64+0x24], R23 ;  /* 0x0000241704002986 */ /* 0x0005e2000c10192c */
[----:B------:R-:W-:Y:S05]  /*216b0*/  @!P1 BRA `(.L_x_39) ;  /* 0x0000000000049947 */ /* 0x000fea0003800000 */
[----:B------:R3:W5:Y:S02]  /*216c0*/  LDG.E.LTC128B R156, desc[UR44][R8.64+0x20] ;  /* 0x0000202c089c7981 */ /* 0x000764000c1e1920 */
.L_x_39:
[----:B------:R-:W-:Y:S05]  /*216d0*/  BSYNC B1 ;  /* 0x0000000000017941 */ /* 0x000fea0003800000 */
.L_x_38:
[----:B------:R-:W4:Y:S01]  /*216e0*/  LDL.LU R157, [R1+0x18] ;  /* 0x00001800019d7983 */ /* 0x000f220000300800 */
[----:B--2--5:R-:W-:Y:S01]  /*216f0*/  LOP3.LUT R23, R156, 0xffffe000, RZ, 0xc0, !PT ;  /* 0xffffe0009c177812 */ /* 0x024fe200078ec0ff */
[----:B------:R-:W-:Y:S01]  /*21700*/  BSSY B1, `(.L_x_40) ;  /* 0x0000008000017945 */ /* 0x000fe20003800000 */
[----:B------:R-:W-:-:S03]  /*21710*/  ISETP.GT.AND P2, PT, R0, 0x9, P0 ;  /* 0x000000090000780c */ /* 0x000fc60000744270 */
[----:B------:R-:W-:-:S04]  /*21720*/  FMUL R23, R23, R16 ;  /* 0x0000001017177220 */ /* 0x000fc80000400000 */
[----:B----4-:R-:W-:-:S05]  /*21730*/  FFMA R23, R157, R2, R23 ;  /* 0x000000029d177223 */ /* 0x010fca0000000017 */
[----:B------:R-:W-:-:S05]  /*21740*/  F2FP.TF32.F32.PACK_B R23, R23 ;  /* 0x00000017ff17723e */ /* 0x000fca00024050ff */
[----:B------:R2:W-:Y:S01]  /*21750*/  @P1 STG.E desc[UR44][R6.64+0x20], R23 ;  /* 0x0000201706001986 */ /* 0x0005e2000c10192c */
[----:B------:R-:W-:Y:S05]  /*21760*/  @!P2 BRA `(.L_x_41) ;  /* 0x000000000004a947 */ /* 0x000fea0003800000 */
[----:B------:R4:W5:Y:S02]  /*21770*/  LDG.E.LTC128B R156, desc[UR44][R8.64+0x24] ;  /* 0x0000242c089c7981 */ /* 0x000964000c1e1920 */
.L_x_41:
[----:B------:R-:W-:Y:S05]  /*21780*/  BSYNC B1 ;  /* 0x0000000000017941 */ /* 0x000fea0003800000 */
.L_x_40:
[----:B------:R-:W3:Y:S01]  /*21790*/  LDL.LU R157, [R1+0x1c] ;  /* 0x00001c00019d7983 */ /* 0x000ee20000300800 */
[----:B--2--5:R-:W-:Y:S01]  /*217a0*/  LOP3.LUT R23, R156, 0xffffe000, RZ, 0xc0, !PT ;  /* 0xffffe0009c177812 */ /* 0x024fe200078ec0ff */
        /* <DEDUP_REMOVED lines=8> */
.L_x_43:
[----:B------:R-:W-:Y:S05]  /*21830*/  BSYNC B1 ;  /* 0x0000000000017941 */ /* 0x000fea0003800000 */
.L_x_42:
        /* <DEDUP_REMOVED lines=10> */
.L_x_45:
[----:B------:R-:W-:Y:S05]  /*218e0*/  BSYNC B1 ;  /* 0x0000000000017941 */ /* 0x000fea0003800000 */
.L_x_44:
        /* <DEDUP_REMOVED lines=10> */
.L_x_47:
[----:B------:R-:W-:Y:S05]  /*21990*/  BSYNC B1 ;  /* 0x0000000000017941 */ /* 0x000fea0003800000 */
.L_x_46:
        /* <DEDUP_REMOVED lines=10> */
.L_x_49:
[----:B------:R-:W-:Y:S05]  /*21a40*/  BSYNC B1 ;  /* 0x0000000000017941 */ /* 0x000fea0003800000 */
.L_x_48:
        /* <DEDUP_REMOVED lines=10> */
.L_x_51:
[----:B------:R-:W-:Y:S05]  /*21af0*/  BSYNC B1 ;  /* 0x0000000000017941 */ /* 0x000fea0003800000 */
.L_x_50:
        /* <DEDUP_REMOVED lines=10> */
.L_x_53:
[----:B------:R-:W-:Y:S05]  /*21ba0*/  BSYNC B1 ;  /* 0x0000000000017941 */ /* 0x000fea0003800000 */
.L_x_52:
        /* <DEDUP_REMOVED lines=10> */
.L_x_55:
[----:B------:R-:W-:Y:S05]  /*21c50*/  BSYNC B1 ;  /* 0x0000000000017941 */ /* 0x000fea0003800000 */
.L_x_54:
        /* <DEDUP_REMOVED lines=10> */
.L_x_57:
[----:B------:R-:W-:Y:S05]  /*21d00*/  BSYNC B1 ;  /* 0x0000000000017941 */ /* 0x000fea0003800000 */
.L_x_56:
        /* <DEDUP_REMOVED lines=10> */
.L_x_59:
[----:B------:R-:W-:Y:S05]  /*21db0*/  BSYNC B1 ;  /* 0x0000000000017941 */ /* 0x000fea0003800000 */
.L_x_58:
        /* <DEDUP_REMOVED lines=10> */
.L_x_61:
[----:B------:R-:W-:Y:S05]  /*21e60*/  BSYNC B1 ;  /* 0x0000000000017941 */ /* 0x000fea0003800000 */
.L_x_60:
        /* <DEDUP_REMOVED lines=10> */
.L_x_63:
[----:B------:R-:W-:Y:S05]  /*21f10*/  BSYNC B1 ;  /* 0x0000000000017941 */ /* 0x000fea0003800000 */
.L_x_62:
        /* <DEDUP_REMOVED lines=10> */
.L_x_65:
[----:B------:R-:W-:Y:S05]  /*21fc0*/  BSYNC B1 ;  /* 0x0000000000017941 */ /* 0x000fea0003800000 */
.L_x_64:
        /* <DEDUP_REMOVED lines=10> */
.L_x_67:
[----:B------:R-:W-:Y:S05]  /*22070*/  BSYNC B1 ;  /* 0x0000000000017941 */ /* 0x000fea0003800000 */
.L_x_66:
        /* <DEDUP_REMOVED lines=10> */
.L_x_69:
[----:B------:R-:W-:Y:S05]  /*22120*/  BSYNC B1 ;  /* 0x0000000000017941 */ /* 0x000fea0003800000 */
.L_x_68:
        /* <DEDUP_REMOVED lines=10> */
.L_x_71:
[----:B------:R-:W-:Y:S05]  /*221d0*/  BSYNC B1 ;  /* 0x0000000000017941 */ /* 0x000fea0003800000 */
.L_x_70:
        /* <DEDUP_REMOVED lines=10> */
.L_x_73:
[----:B------:R-:W-:Y:S05]  /*22280*/  BSYNC B1 ;  /* 0x0000000000017941 */ /* 0x000fea0003800000 */
.L_x_72:
        /* <DEDUP_REMOVED lines=10> */
.L_x_75:
[----:B------:R-:W-:Y:S05]  /*22330*/  BSYNC B1 ;  /* 0x0000000000017941 */ /* 0x000fea0003800000 */
.L_x_74:
        /* <DEDUP_REMOVED lines=10> */
.L_x_77:
[----:B------:R-:W-:Y:S05]  /*223e0*/  BSYNC B1 ;  /* 0x0000000000017941 */ /* 0x000fea0003800000 */
.L_x_76:
        /* <DEDUP_REMOVED lines=10> */
.L_x_79:
[----:B------:R-:W-:Y:S05]  /*22490*/  BSYNC B1 ;  /* 0x0000000000017941 */ /* 0x000fea0003800000 */
.L_x_78:
        /* <DEDUP_REMOVED lines=10> */
.L_x_81:
[----:B------:R-:W-:Y:S05]  /*22540*/  BSYNC B1 ;  /* 0x0000000000017941 */ /* 0x000fea0003800000 */
.L_x_80:
        /* <DEDUP_REMOVED lines=10> */
.L_x_83:
[----:B------:R-:W-:Y:S05]  /*225f0*/  BSYNC B1 ;  /* 0x0000000000017941 */ /* 0x000fea0003800000 */
.L_x_82:
        /* <DEDUP_REMOVED lines=10> */
.L_x_85:
[----:B------:R-:W-:Y:S05]  /*226a0*/  BSYNC B1 ;  /* 0x0000000000017941 */ /* 0x000fea0003800000 */
.L_x_84:
        /* <DEDUP_REMOVED lines=10> */
.L_x_87:
[----:B------:R-:W-:Y:S05]  /*22750*/  BSYNC B1 ;  /* 0x0000000000017941 */ /* 0x000fea0003800000 */
.L_x_86:
        /* <DEDUP_REMOVED lines=10> */
.L_x_89:
[----:B------:R-:W-:Y:S05]  /*22800*/  BSYNC B1 ;  /* 0x0000000000017941 */ /* 0x000fea0003800000 */
.L_x_88:
        /* <DEDUP_REMOVED lines=10> */
.L_x_91:
[----:B------:R-:W-:Y:S05]  /*228b0*/  BSYNC B1 ;  /* 0x0000000000017941 */ /* 0x000fea0003800000 */
.L_x_90:
        /* <DEDUP_REMOVED lines=10> */
.L_x_93:
[----:B------:R-:W-:Y:S05]  /*22960*/  BSYNC B1 ;  /* 0x0000000000017941 */ /* 0x000fea0003800000 */
.L_x_92:
        /* <DEDUP_REMOVED lines=10> */
.L_x_95:
[----:B------:R-:W-:Y:S05]  /*22a10*/  BSYNC B1 ;  /* 0x0000000000017941 */ /* 0x000fea0003800000 */
.L_x_94:
        /* <DEDUP_REMOVED lines=10> */
.L_x_97:
[----:B------:R-:W-:Y:S05]  /*22ac0*/  BSYNC B1 ;  /* 0x0000000000017941 */ /* 0x000fea0003800000 */
.L_x_96:
        /* <DEDUP_REMOVED lines=10> */
.L_x_99:
[----:B------:R-:W-:Y:S05]  /*22b70*/  BSYNC B1 ;  /* 0x0000000000017941 */ /* 0x000fea0003800000 */
.L_x_98:
        /* <DEDUP_REMOVED lines=10> */
.L_x_101:
[----:B------:R-:W-:Y:S05]  /*22c20*/  BSYNC B1 ;  /* 0x0000000000017941 */ /* 0x000fea0003800000 */
.L_x_100:
        /* <DEDUP_REMOVED lines=10> */
.L_x_103:
[----:B------:R-:W-:Y:S05]  /*22cd0*/  BSYNC B1 ;  /* 0x0000000000017941 */ /* 0x000fea0003800000 */
.L_x_102:
        /* <DEDUP_REMOVED lines=10> */
.L_x_105:
[----:B------:R-:W-:Y:S05]  /*22d80*/  BSYNC B1 ;  /* 0x0000000000017941 */ /* 0x000fea0003800000 */
.L_x_104:
        /* <DEDUP_REMOVED lines=10> */
.L_x_107:
[----:B------:R-:W-:Y:S05]  /*22e30*/  BSYNC B1 ;  /* 0x0000000000017941 */ /* 0x000fea0003800000 */
.L_x_106:
        /* <DEDUP_REMOVED lines=10> */
.L_x_109:
[----:B------:R-:W-:Y:S05]  /*22ee0*/  BSYNC B1 ;  /* 0x0000000000017941 */ /* 0x000fea0003800000 */
.L_x_108:
        /* <DEDUP_REMOVED lines=10> */
.L_x_111:
[----:B------:R-:W-:Y:S05]  /*22f90*/  BSYNC B1 ;  /* 0x0000000000017941 */ /* 0x000fea0003800000 */
.L_x_110:
        /* <DEDUP_REMOVED lines=10> */
.L_x_113:
[----:B------:R-:W-:Y:S05]  /*23040*/  BSYNC B1 ;  /* 0x0000000000017941 */ /* 0x000fea0003800000 */
.L_x_112:
        /* <DEDUP_REMOVED lines=10> */
.L_x_115:
[----:B------:R-:W-:Y:S05]  /*230f0*/  BSYNC B1 ;  /* 0x0000000000017941 */ /* 0x000fea0003800000 */
.L_x_114:
        /* <DEDUP_REMOVED lines=10> */
.L_x_117:
[----:B------:R-:W-:Y:S05]  /*231a0*/  BSYNC B1 ;  /* 0x0000000000017941 */ /* 0x000fea0003800000 */
.L_x_116:
        /* <DEDUP_REMOVED lines=10> */
.L_x_119:
[----:B------:R-:W-:Y:S05]  /*23250*/  BSYNC B1 ;  /* 0x0000000000017941 */ /* 0x000fea0003800000 */
.L_x_118:
        /* <DEDUP_REMOVED lines=10> */
.L_x_121:
[----:B------:R-:W-:Y:S05]  /*23300*/  BSYNC B1 ;  /* 0x0000000000017941 */ /* 0x000fea0003800000 */
.L_x_120:
[----:B--2---:R-:W2:Y:S01]  /*23310*/  LDL.LU R23, [R1+0xbc] ;  /* 0x0000bc0001177983 */ /* 0x004ea20000300800 */
[----:B-----5:R-:W-:Y:S01]  /*23320*/  LOP3.LUT R157, R156, 0xffffe000, RZ, 0xc0, !PT ;  /* 0xffffe0009c9d7812 */ /* 0x020fe200078ec0ff */
[----:B------:R-:W-:Y:S01]  /*23330*/  BSSY B1, `(.L_x_122) ;  /* 0x0000009000017945 */ /* 0x000fe20003800000 */
[----:B------:R-:W-:-:S03]  /*23340*/  ISETP.GT.AND P1, PT, R0, 0x60, P3 ;  /* 0x000000600000780c */ /* 0x000fc60001f24270 */
[----:B------:R-:W-:-:S04]  /*23350*/  FMUL R157, R157, R16 ;  /* 0x000000109d9d7220 */ /* 0x000fc80000400000 */
[----:B--2---:R-:W-:Y:S01]  /*23360*/  FFMA R157, R23, R2, R157 ;  /* 0x00000002179d7223 */ /* 0x004fe2000000009d */
[----:B------:R-:W-:-:S04]  /*23370*/  MOV R23, R156 ;  /* 0x0000009c00177202 */ /* 0x000fc80000000f00 */
[----:B------:R-:W-:-:S05]  /*23380*/  F2FP.TF32.F32.PACK_B R157, R157 ;  /* 0x0000009dff9d723e */ /* 0x000fca00024050ff */
[----:B------:R2:W-:Y:S01]  /*23390*/  @P2 STG.E desc[UR44][R6.64+0x164], R157 ;  /* 0x0001649d06002986 */ /* 0x0005e2000c10192c */
[----:B------:R-:W-:Y:S05]  /*233a0*/  @!P1 BRA `(.L_x_123) ;  /* 0x0000000000049947 */ /* 0x000fea0003800000 */
[----:B------:R0:W5:Y:S02]  /*233b0*/  LDG.E.LTC128B R23, desc[UR44][R10.64+0x180] ;  /* 0x0001802c0a177981 */ /* 0x000164000c1e1920 */
.L_x_123:
[----:B------:R-:W-:Y:S05]  /*233c0*/  BSYNC B1 ;  /* 0x0000000000017941 */ /* 0x000fea0003800000 */
.L_x_122:
[----:B--2---:R-:W2:Y:S01]  /*233d0*/  LDL.LU R157, [R1+0xc0] ;  /* 0x0000c000019d7983 */ /* 0x004ea20000300800 */
[----:B-----5:R-:W-:Y:S01]  /*233e0*/  LOP3.LUT R156, R23, 0xffffe000, RZ, 0xc0, !PT ;  /* 0xffffe000179c7812 */ /* 0x020fe200078ec0ff */
        /* <DEDUP_REMOVED lines=8> */
.L_x_125:
[----:B------:R-:W-:Y:S05]  /*23470*/  BSYNC B1 ;  /* 0x0000000000017941 */ /* 0x000fea0003800000 */
.L_x_124:
        /* <DEDUP_REMOVED lines=10> */
.L_x_127:
[----:B------:R-:W-:Y:S05]  /*23520*/  BSYNC B1 ;  /* 0x0000000000017941 */ /* 0x000fea0003800000 */
.L_x_126:
        /* <DEDUP_REMOVED lines=10> */
.L_x_129:
[----:B------:R-:W-:Y:S05]  /*235d0*/  BSYNC B1 ;  /* 0x0000000000017941 */ /* 0x000fea0003800000 */
.L_x_128:
        /* <DEDUP_REMOVED lines=10> */
.L_x_131:
[----:B------:R-:W-:Y:S05]  /*23680*/  BSYNC B1 ;  /* 0x0000000000017941 */ /* 0x000fea0003800000 */
.L_x_130:
        /* <DEDUP_REMOVED lines=10> */
.L_x_133:
[----:B------:R-:W-:Y:S05]  /*23730*/  BSYNC B1 ;  /* 0x0000000000017941 */ /* 0x000fea0003800000 */
.L_x_132:
        /* <DEDUP_REMOVED lines=10> */
.L_x_135:
[----:B------:R-:W-:Y:S05]  /*237e0*/  BSYNC B1 ;  /* 0x0000000000017941 */ /* 0x000fea0003800000 */
.L_x_134:
        /* <DEDUP_REMOVED lines=10> */
.L_x_137:
[----:B------:R-:W-:Y:S05]  /*23890*/  BSYNC B1 ;  /* 0x0000000000017941 */ /* 0x000fea0003800000 */
.L_x_136:
        /* <DEDUP_REMOVED lines=10> */
.L_x_139:
[----:B------:R-:W-:Y:S05]  /*23940*/  BSYNC B1 ;  /* 0x0000000000017941 */ /* 0x000fea0003800000 */
.L_x_138:
        /* <DEDUP_REMOVED lines=10> */
.L_x_141:
[----:B------:R-:W-:Y:S05]  /*239f0*/  BSYNC B1 ;  /* 0x0000000000017941 */ /* 0x000fea0003800000 */
.L_x_140:
        /* <DEDUP_REMOVED lines=10> */
.L_x_143:
[----:B------:R-:W-:Y:S05]  /*23aa0*/  BSYNC B1 ;  /* 0x0000000000017941 */ /* 0x000fea0003800000 */
.L_x_142:
        /* <DEDUP_REMOVED lines=10> */
.L_x_145:
[----:B------:R-:W-:Y:S05]  /*23b50*/  BSYNC B1 ;  /* 0x0000000000017941 */ /* 0x000fea0003800000 */
.L_x_144:
        /* <DEDUP_REMOVED lines=10> */
.L_x_147:
[----:B------:R-:W-:Y:S05]  /*23c00*/  BSYNC B1 ;  /* 0x0000000000017941 */ /* 0x000fea0003800000 */
.L_x_146:
        /* <DEDUP_REMOVED lines=10> */
.L_x_149:
[----:B------:R-:W-:Y:S05]  /*23cb0*/  BSYNC B1 ;  /* 0x0000000000017941 */ /* 0x000fea0003800000 */
.L_x_148:
        /* <DEDUP_REMOVED lines=10> */
.L_x_151:
[----:B------:R-:W-:Y:S05]  /*23d60*/  BSYNC B1 ;  /* 0x0000000000017941 */ /* 0x000fea0003800000 */
.L_x_150:
        /* <DEDUP_REMOVED lines=10> */
.L_x_153:
[----:B------:R-:W-:Y:S05]  /*23e10*/  BSYNC B1 ;  /* 0x0000000000017941 */ /* 0x000fea0003800000 */
.L_x_152:
        /* <DEDUP_REMOVED lines=10> */
.L_x_155:
[----:B------:R-:W-:Y:S05]  /*23ec0*/  BSYNC B1 ;  /* 0x0000000000017941 */ /* 0x000fea0003800000 */
.L_x_154:
        /* <DEDUP_REMOVED lines=10> */
.L_x_157:
[----:B------:R-:W-:Y:S05]  /*23f70*/  BSYNC B1 ;  /* 0x0000000000017941 */ /* 0x000fea0003800000 */
.L_x_156:
        /* <DEDUP_REMOVED lines=10> */
.L_x_159:
[----:B------:R-:W-:Y:S05]  /*24020*/  BSYNC B1 ;  /* 0x0000000000017941 */ /* 0x000fea0003800000 */
.L_x_158:
        /* <DEDUP_REMOVED lines=10> */
.L_x_161:
[----:B------:R-:W-:Y:S05]  /*240d0*/  BSYNC B1 ;  /* 0x0000000000017941 */ /* 0x000fea0003800000 */
.L_x_160:
        /* <DEDUP_REMOVED lines=10> */
.L_x_163:
[----:B------:R-:W-:Y:S05]  /*24180*/  BSYNC B1 ;  /* 0x0000000000017941 */ /* 0x000fea0003800000 */
.L_x_162:
        /* <DEDUP_REMOVED lines=10> */
.L_x_165:
[----:B------:R-:W-:Y:S05]  /*24230*/  BSYNC B1 ;  /* 0x0000000000017941 */ /* 0x000fea0003800000 */
.L_x_164:
        /* <DEDUP_REMOVED lines=10> */
.L_x_167:
[----:B------:R-:W-:Y:S05]  /*242e0*/  BSYNC B1 ;  /* 0x0000000000017941 */ /* 0x000fea0003800000 */
.L_x_166:
        /* <DEDUP_REMOVED lines=10> */
.L_x_169:
[----:B------:R-:W-:Y:S05]  /*24390*/  BSYNC B1 ;  /* 0x0000000000017941 */ /* 0x000fea0003800000 */
.L_x_168:
        /* <DEDUP_REMOVED lines=10> */
.L_x_171:
[----:B------:R-:W-:Y:S05]  /*24440*/  BSYNC B1 ;  /* 0x0000000000017941 */ /* 0x000fea0003800000 */
.L_x_170:
        /* <DEDUP_REMOVED lines=10> */
.L_x_173:
[----:B------:R-:W-:Y:S05]  /*244f0*/  BSYNC B1 ;  /* 0x0000000000017941 */ /* 0x000fea0003800000 */
.L_x_172:
        /* <DEDUP_REMOVED lines=10> */
.L_x_175:
[----:B------:R-:W-:Y:S05]  /*245a0*/  BSYNC B1 ;  /* 0x0000000000017941 */ /* 0x000fea0003800000 */
.L_x_174:
        /* <DEDUP_REMOVED lines=10> */
.L_x_177:
[----:B------:R-:W-:Y:S05]  /*24650*/  BSYNC B1 ;  /* 0x0000000000017941 */ /* 0x000fea0003800000 */
.L_x_176:
        /* <DEDUP_REMOVED lines=10> */
.L_x_179:
[----:B------:R-:W-:Y:S05]  /*24700*/  BSYNC B1 ;  /* 0x0000000000017941 */ /* 0x000fea0003800000 */
.L_x_178:
        /* <DEDUP_REMOVED lines=10> */
.L_x_181:
[----:B------:R-:W-:Y:S05]  /*247b0*/  BSYNC B1 ;  /* 0x0000000000017941 */ /* 0x000fea0003800000 */
.L_x_180:
        /* <DEDUP_REMOVED lines=10> */
.L_x_183:
[----:B------:R-:W-:Y:S05]  /*24860*/  BSYNC B1 ;  /* 0x0000000000017941 */ /* 0x000fea0003800000 */
.L_x_182:
        /* <DEDUP_REMOVED lines=10> */
.L_x_185:
[----:B------:R-:W-:Y:S05]  /*24910*/  BSYNC B1 ;  /* 0x0000000000017941 */ /* 0x000fea0003800000 */
.L_x_184:
        /* <DEDUP_REMOVED lines=10> */
.L_x_187:
[----:B------:R-:W-:Y:S05]  /*249c0*/  BSYNC B1 ;  /* 0x0000000000017941 */ /* 0x000fea0003800000 */
.L_x_186:
        /* <DEDUP_REMOVED lines=10> */
.L_x_189:
[----:B------:R-:W-:Y:S05]  /*24a70*/  BSYNC B1 ;  /* 0x0000000000017941 */ /* 0x000fea0003800000 */
.L_x_188:
        /* <DEDUP_REMOVED lines=10> */
.L_x_191:
[----:B------:R-:W-:Y:S05]  /*24b20*/  BSYNC B1 ;  /* 0x0000000000017941 */ /* 0x000fea0003800000 */
.L_x_190:
        /* <DEDUP_REMOVED lines=10> */
.L_x_193:
[----:B------:R-:W-:Y:S05]  /*24bd0*/  BSYNC B1 ;  /* 0x0000000000017941 */ /* 0x000fea0003800000 */
.L_x_192:
        /* <DEDUP_REMOVED lines=10> */
.L_x_195:
[----:B------:R-:W-:Y:S05]  /*24c80*/  BSYNC B1 ;  /* 0x0000000000017941 */ /* 0x000fea0003800000 */
.L_x_194:
        /* <DEDUP_REMOVED lines=10> */
.L_x_197:
[----:B------:R-:W-:Y:S05]  /*24d30*/  BSYNC B1 ;  /* 0x0000000000017941 */ /* 0x000fea0003800000 */
.L_x_196:
        /* <DEDUP_REMOVED lines=10> */
.L_x_199:
[----:B------:R-:W-:Y:S05]  /*24de0*/  BSYNC B1 ;  /* 0x0000000000017941 */ /* 0x000fea0003800000 */
.L_x_198:
        /* <DEDUP_REMOVED lines=10> */
.L_x_201:
[----:B------:R-:W-:Y:S05]  /*24e90*/  BSYNC B1 ;  /* 0x0000000000017941 */ /* 0x000fea0003800000 */
.L_x_200:
        /* <DEDUP_REMOVED lines=10> */
.L_x_203:
[----:B------:R-:W-:Y:S05]  /*24f40*/  BSYNC B1 ;  /* 0x0000000000017941 */ /* 0x000fea0003800000 */
.L_x_202:
        /* <DEDUP_REMOVED lines=10> */
.L_x_205:
[----:B------:R-:W-:Y:S05]  /*24ff0*/  BSYNC B1 ;  /* 0x0000000000017941 */ /* 0x000fea0003800000 */
.L_x_204:
        /* <DEDUP_REMOVED lines=10> */
.L_x_207:
[----:B------:R-:W-:Y:S05]  /*250a0*/  BSYNC B1 ;  /* 0x0000000000017941 */ /* 0x000fea0003800000 */
.L_x_206:
        /* <DEDUP_REMOVED lines=10> */
.L_x_209:
[----:B------:R-:W-:Y:S05]  /*25150*/  BSYNC B1 ;  /* 0x0000000000017941 */ /* 0x000fea0003800000 */
.L_x_208:
        /* <DEDUP_REMOVED lines=10> */
.L_x_211:
[----:B------:R-:W-:Y:S05]  /*25200*/  BSYNC B1 ;  /* 0x0000000000017941 */ /* 0x000fea0003800000 */
.L_x_210:
        /* <DEDUP_REMOVED lines=10> */
.L_x_213:
[----:B------:R-:W-:Y:S05]  /*252b0*/  BSYNC B1 ;  /* 0x0000000000017941 */ /* 0x000fea0003800000 */
.L_x_212:
        /* <DEDUP_REMOVED lines=10> */
.L_x_215:
[----:B------:R-:W-:Y:S05]  /*25360*/  BSYNC B1 ;  /* 0x0000000000017941 */ /* 0x000fea0003800000 */
.L_x_214:
        /* <DEDUP_REMOVED lines=10> */
.L_x_217:
[----:B------:R-:W-:Y:S05]  /*25410*/  BSYNC B1 ;  /* 0x0000000000017941 */ /* 0x000fea0003800000 */
.L_x_216:
        /* <DEDUP_REMOVED lines=10> */
.L_x_219:
[----:B------:R-:W-:Y:S05]  /*254c0*/  BSYNC B1 ;  /* 0x0000000000017941 */ /* 0x000fea0003800000 */
.L_x_218:
        /* <DEDUP_REMOVED lines=10> */
.L_x_221:
[----:B------:R-:W-:Y:S05]  /*25570*/  BSYNC B1 ;  /* 0x0000000000017941 */ /* 0x000fea0003800000 */
.L_x_220:
        /* <DEDUP_REMOVED lines=10> */
.L_x_223:
[----:B------:R-:W-:Y:S05]  /*25620*/  BSYNC B1 ;  /* 0x0000000000017941 */ /* 0x000fea0003800000 */
.L_x_222:
        /* <DEDUP_REMOVED lines=10> */
.L_x_225:
[----:B------:R-:W-:Y:S05]  /*256d0*/  BSYNC B1 ;  /* 0x0000000000017941 */ /* 0x000fea0003800000 */
.L_x_224:
        /* <DEDUP_REMOVED lines=10> */
.L_x_227:
[----:B------:R-:W-:Y:S05]  /*25780*/  BSYNC B1 ;  /* 0x0000000000017941 */ /* 0x000fea0003800000 */
.L_x_226:
        /* <DEDUP_REMOVED lines=10> */
.L_x_229:
[----:B------:R-:W-:Y:S05]  /*25830*/  BSYNC B1 ;  /* 0x0000000000017941 */ /* 0x000fea0003800000 */
.L_x_228:
        /* <DEDUP_REMOVED lines=10> */
.L_x_231:
[----:B------:R-:W-:Y:S05]  /*258e0*/  BSYNC B1 ;  /* 0x0000000000017941 */ /* 0x000fea0003800000 */
.L_x_230:
        /* <DEDUP_REMOVED lines=10> */
.L_x_233:
[----:B------:R-:W-:Y:S05]  /*25990*/  BSYNC B1 ;  /* 0x0000000000017941 */ /* 0x000fea0003800000 */
.L_x_232:
        /* <DEDUP_REMOVED lines=10> */
.L_x_235:
[----:B------:R-:W-:Y:S05]  /*25a40*/  BSYNC B1 ;  /* 0x0000000000017941 */ /* 0x000fea0003800000 */
.L_x_234:
        /* <DEDUP_REMOVED lines=10> */
.L_x_237:
[----:B------:R-:W-:Y:S05]  /*25af0*/  BSYNC B1 ;  /* 0x0000000000017941 */ /* 0x000fea0003800000 */
.L_x_236:
        /* <DEDUP_REMOVED lines=10> */
.L_x_239:
[----:B------:R-:W-:Y:S05]  /*25ba0*/  BSYNC B1 ;  /* 0x0000000000017941 */ /* 0x000fea0003800000 */
.L_x_238:
        /* <DEDUP_REMOVED lines=10> */
.L_x_241:
[----:B------:R-:W-:Y:S05]  /*25c50*/  BSYNC B1 ;  /* 0x0000000000017941 */ /* 0x000fea0003800000 */
.L_x_240:
        /* <DEDUP_REMOVED lines=10> */
.L_x_243:
[----:B------:R-:W-:Y:S05]  /*25d00*/  BSYNC B1 ;  /* 0x0000000000017941 */ /* 0x000fea0003800000 */
.L_x_242:
        /* <DEDUP_REMOVED lines=10> */
.L_x_245:
[----:B------:R-:W-:Y:S05]  /*25db0*/  BSYNC B1 ;  /* 0x0000000000017941 */ /* 0x000fea0003800000 */
.L_x_244:
        /* <DEDUP_REMOVED lines=10> */
.L_x_247:
[----:B------:R-:W-:Y:S05]  /*25e60*/  BSYNC B1 ;  /* 0x0000000000017941 */ /* 0x000fea0003800000 */
.L_x_246:
        /* <DEDUP_REMOVED lines=10> */
.L_x_249:
[----:B------:R-:W-:Y:S05]  /*25f10*/  BSYNC B1 ;  /* 0x0000000000017941 */ /* 0x000fea0003800000 */
.L_x_248:
        /* <DEDUP_REMOVED lines=10> */
.L_x_251:
[----:B------:R-:W-:Y:S05]  /*25fc0*/  BSYNC B1 ;  /* 0x0000000000017941 */ /* 0x000fea0003800000 */
.L_x_250:
        /* <DEDUP_REMOVED lines=10> */
.L_x_253:
[----:B------:R-:W-:Y:S05]  /*26070*/  BSYNC B1 ;  /* 0x0000000000017941 */ /* 0x000fea0003800000 */
.L_x_252:
        /* <DEDUP_REMOVED lines=10> */
.L_x_255:
[----:B------:R-:W-:Y:S05]  /*26120*/  BSYNC B1 ;  /* 0x0000000000017941 */ /* 0x000fea0003800000 */
.L_x_254:
        /* <DEDUP_REMOVED lines=10> */
.L_x_257:
[----:B------:R-:W-:Y:S05]  /*261d0*/  BSYNC B1 ;  /* 0x0000000000017941 */ /* 0x000fea0003800000 */
.L_x_256:
        /* <DEDUP_REMOVED lines=10> */
.L_x_259:
[----:B------:R-:W-:Y:S05]  /*26280*/  BSYNC B1 ;  /* 0x0000000000017941 */ /* 0x000fea0003800000 */
.L_x_258:
        /* <DEDUP_REMOVED lines=10> */
.L_x_261:
[----:B------:R-:W-:Y:S05]  /*26330*/  BSYNC B1 ;  /* 0x0000000000017941 */ /* 0x000fea0003800000 */
.L_x_260:
        /* <DEDUP_REMOVED lines=10> */
.L_x_263:
[----:B------:R-:W-:Y:S05]  /*263e0*/  BSYNC B1 ;  /* 0x0000000000017941 */ /* 0x000fea0003800000 */
.L_x_262:
        /* <DEDUP_REMOVED lines=10> */
.L_x_265:
[----:B------:R-:W-:Y:S05]  /*26490*/  BSYNC B1 ;  /* 0x0000000000017941 */ /* 0x000fea0003800000 */
.L_x_264:
        /* <DEDUP_REMOVED lines=10> */
.L_x_267:
[----:B------:R-:W-:Y:S05]  /*26540*/  BSYNC B1 ;  /* 0x0000000000017941 */ /* 0x000fea0003800000 */
.L_x_266:
        /* <DEDUP_REMOVED lines=10> */
.L_x_269:
[----:B------:R-:W-:Y:S05]  /*265f0*/  BSYNC B1 ;  /* 0x0000000000017941 */ /* 0x000fea0003800000 */
.L_x_268:
        /* <DEDUP_REMOVED lines=10> */
.L_x_271:
[----:B------:R-:W-:Y:S05]  /*266a0*/  BSYNC B1 ;  /* 0x0000000000017941 */ /* 0x000fea0003800000 */
.L_x_270:
        /* <DEDUP_REMOVED lines=10> */
.L_x_273:
[----:B------:R-:W-:Y:S05]  /*26750*/  BSYNC B1 ;  /* 0x0000000000017941 */ /* 0x000fea0003800000 */
.L_x_272:
        /* <DEDUP_REMOVED lines=10> */
.L_x_275:
[----:B------:R-:W-:Y:S05]  /*26800*/  BSYNC B1 ;  /* 0x0000000000017941 */ /* 0x000fea0003800000 */
.L_x_274:
        /* <DEDUP_REMOVED lines=10> */
.L_x_277:
[----:B------:R-:W-:Y:S05]  /*268b0*/  BSYNC B1 ;  /* 0x0000000000017941 */ /* 0x000fea0003800000 */
.L_x_276:
[----:B01-34-:R-:W3:Y:S01]  /*268c0*/  LDL.LU R10, [R1+0x1f4] ;  /* 0x0001f400010a7983 */ /* 0x01bee20000300800 */
        /* <DEDUP_REMOVED lines=9> */
.L_x_279:
[----:B------:R-:W-:Y:S05]  /*26960*/  BSYNC B1 ;  /* 0x0000000000017941 */ /* 0x000fea0003800000 */
.L_x_278:
[----:B------:R-:W3:Y:S01]  /*26970*/  LDL.LU R10, [R1+0x1f8] ;  /* 0x0001f800010a7983 */ /* 0x000ee20000300800 */
[----:B0----5:R-:W-:Y:S01]  /*26980*/  LOP3.LUT R11, R23, 0xffffe000, RZ, 0xc0, !PT ;  /* 0xffffe000170b7812 */ /* 0x021fe200078ec0ff */
[----:B------:R-:W-:Y:S01]  /*26990*/  BSSY B1, `(.L_x_280) ;  /* 0x000000b000017945 */ /* 0x000fe20003800000 */
[----:B------:R-:W-:Y:S02]  /*269a0*/  ISETP.GT.AND P1, PT, R0, 0xf9, P0 ;  /* 0x000000f90000780c */ /* 0x000fe40000724270 */
[----:B------:R-:W-:Y:S01]  /*269b0*/  IADD3 R169, P2, R3, 0x80, RZ ;  /* 0x0000008003a97810 */ /* 0x000fe20007f5e0ff */
[----:B------:R-:W-:-:S04]  /*269c0*/  FMUL R11, R11, R16 ;  /* 0x000000100b0b7220 */ /* 0x000fc80000400000 */
[----:B------:R-:W-:Y:S02]  /*269d0*/  IMAD.X R3, RZ, RZ, UR7, P2 ;  /* 0x00000007ff037e24 */ /* 0x000fe400090e06ff */
[----:B---3--:R-:W-:Y:S02]  /*269e0*/  FFMA R11, R10, R2, R11 ;  /* 0x000000020a0b7223 */ /* 0x008fe4000000000b */
[----:B------:R-:W-:-:S03]  /*269f0*/  IMAD R10, R3, R14, RZ ;  /* 0x0000000e030a7224 */ /* 0x000fc600078e02ff */
[----:B------:R-:W-:-:S05]  /*26a00*/  F2FP.TF32.F32.PACK_B R11, R11 ;  /* 0x0000000bff0b723e */ /* 0x000fca00024050ff */
[----:B------:R0:W-:Y:S01]  /*26a10*/  @P4 STG.E desc[UR44][R6.64+0x3e0], R11 ;  /* 0x0003e00b06004986 */ /* 0x0001e2000c10192c */
[----:B------:R-:W-:Y:S05]  /*26a20*/  @!P1 BRA `(.L_x_281) ;  /* 0x0000000000049947 */ /* 0x000fea0003800000 */
[----:B------:R3:W5:Y:S02]  /*26a30*/  LDG.E.LTC128B R23, desc[UR44][R8.64+0x3e4] ;  /* 0x0003e42c08177981 */ /* 0x000764000c1e1920 */
.L_x_281:
[----:B------:R-:W-:Y:S05]  /*26a40*/  BSYNC B1 ;  /* 0x0000000000017941 */ /* 0x000fea0003800000 */
.L_x_280:
[----:B0-----:R-:W4:Y:S01]  /*26a50*/  LDL.LU R11, [R1+0x1fc] ;  /* 0x0001fc00010b7983 */ /* 0x001f220000300800 */
[----:B-----5:R-:W-:Y:S01]  /*26a60*/  LOP3.LUT R3, R23, 0xffffe000, RZ, 0xc0, !PT ;  /* 0xffffe00017037812 */ /* 0x020fe200078ec0ff */
[C---:B------:R-:W-:Y:S01]  /*26a70*/  IMAD R167, R169.reuse, R15, R10 ;  /* 0x0000000fa9a77224 */ /* 0x040fe200078e020a */
[----:B------:R-:W-:Y:S01]  /*26a80*/  ISETP.GT.AND P0, PT, R158, 0x80, PT ;  /* 0x000000809e00780c */ /* 0x000fe20003f04270 */
[----:B-1-3--:R-:W-:-:S04]  /*26a90*/  IMAD.WIDE.U32 R8, R169, R14, R20 ;  /* 0x0000000ea9087225 */ /* 0x00afc800078e0014 */
[----:B------:R-:W-:Y:S01]  /*26aa0*/  FMUL R3, R3, R16 ;  /* 0x0000001003037220 */ /* 0x000fe20000400000 */
[----:B------:R-:W-:Y:S02]  /*26ab0*/  ISETP.GT.AND P4, PT, R0, RZ, P0 ;  /* 0x000000ff0000720c */ /* 0x000fe40000784270 */
[----:B------:R-:W-:Y:S02]  /*26ac0*/  IADD3 R9, R9, R167, RZ ;  /* 0x000000a709097210 */ /* 0x000fe40007ffe0ff */
[----:B------:R-:W-:Y:S01]  /*26ad0*/  LEA R10, P2, R8, R12, 0x2 ;  /* 0x0000000c080a7211 */ /* 0x000fe200078410ff */
[----:B----4-:R-:W-:-:S03]  /*26ae0*/  FFMA R15, R11, R2, R3 ;  /* 0x000000020b0f7223 */ /* 0x010fc60000000003 */
[----:B------:R-:W-:Y:S02]  /*26af0*/  LEA.HI.X R11, R8, R13, R9, 0x2, P2 ;  /* 0x0000000d080b7211 */ /* 0x000fe400010f1409 */
[----:B------:R-:W-:-:S05]  /*26b00*/  F2FP.TF32.F32.PACK_B R15, R15 ;  /* 0x0000000fff0f723e */ /* 0x000fca00024050ff */
[----:B------:R0:W-:Y:S04]  /*26b10*/  @P1 STG.E desc[UR44][R6.64+0x3e4], R15 ;  /* 0x0003e40f06001986 */ /* 0x0001e8000c10192c */
[----:B------:R-:W3:Y:S01]  /*26b20*/  @P4 LDG.E.LTC128B R23, desc[UR44][R10.64] ;  /* 0x0000002c0a174981 */ /* 0x000ee2000c1e1920 */
[----:B------:R-:W-:Y:S01]  /*26b30*/  MOV R163, UR8 ;  /* 0x0000000800a37c02 */ /* 0x000fe20008000f00 */
[----:B------:R-:W-:Y:S01]  /*26b40*/  IMAD.WIDE.U32 R8, R169, R14, R18 ;  /* 0x0000000ea9087225 */ /* 0x000fe200078e0012 */
[----:B------:R-:W-:Y:S01]  /*26b50*/  MOV R164, UR9 ;  /* 0x0000000900a47c02 */ /* 0x000fe20008000f00 */
[----:B------:R-:W-:Y:S01]  /*26b60*/  BSSY B1, `(.L_x_282) ;  /* 0x0000013000017945 */ /* 0x000fe20003800000 */
[----:B------:R-:W-:Y:S01]  /*26b70*/  ISETP.GT.AND P2, PT, R0, 0x1, P0 ;  /* 0x000000010000780c */ /* 0x000fe20000744270 */
[----:B------:R-:W-:-:S02]  /*26b80*/  IMAD.IADD R9, R167, 0x1, R9 ;  /* 0x00000001a7097824 */ /* 0x000fc400078e0209 */
[----:B------:R-:W-:Y:S02]  /*26b90*/  IMAD.U32 R165, RZ, RZ, UR8 ;  /* 0x00000008ffa57e24 */ /* 0x000fe4000f8e00ff */
[----:B------:R-:W-:Y:S02]  /*26ba0*/  IMAD.SHL.U32 R163, R163, 0x200, RZ ;  /* 0x00000200a3a37824 */ /* 0x000fe400078e00ff */
[----:B--2---:R-:W-:Y:S01]  /*26bb0*/  IMAD.WIDE.U32 R156, R22, UR42, R8 ;  /* 0x0000002a169c7c25 */ /* 0x004fe2000f8e0008 */
[----:B------:R-:W-:Y:S02]  /*26bc0*/  SHF.L.U64.HI R165, R165, 0x9, R164 ;  /* 0x00000009a5a57819 */ /* 0x000fe400000102a4 */
[----:B------:R-:W-:Y:S02]  /*26bd0*/  IADD3 R8, P1, R163, R4, RZ ;  /* 0x00000004a3087210 */ /* 0x000fe40007f3e0ff */
[----:B0-----:R-:W-:-:S03]  /*26be0*/  LEA R6, P3, R156, R12, 0x2 ;  /* 0x0000000c9c067211 */ /* 0x001fc600078610ff */
[----:B------:R-:W-:Y:S01]  /*26bf0*/  IMAD.X R9, R165, 0x1, R5, P1 ;  /* 0x00000001a5097824 */ /* 0x000fe200008e0605 */
[----:B---3--:R-:W-:-:S05]  /*26c00*/  LOP3.LUT R3, R23, 0xffffe000, RZ, 0xc0, !PT ;  /* 0xffffe00017037812 */ /* 0x008fca00078ec0ff */
[----:B------:R-:W-:-:S04]  /*26c10*/  FMUL R3, R3, R16 ;  /* 0x0000001003037220 */ /* 0x000fc80000400000 */
[----:B------:R-:W-:Y:S01]  /*26c20*/  FFMA R11, R24, R2, R3 ;  /* 0x00000002180b7223 */ /* 0x000fe20000000003 */
[----:B------:R-:W-:-:S04]  /*26c30*/  IADD3 R3, R159, R157, RZ ;  /* 0x0000009d9f037210 */ /* 0x000fc80007ffe0ff */
[----:B------:R-:W-:Y:S02]  /*26c40*/  F2FP.TF32.F32.PACK_B R11, R11 ;  /* 0x0000000bff0b723e */ /* 0x000fe400024050ff */
[----:B------:R-:W-:-:S03]  /*26c50*/  LEA.HI.X R7, R156, R13, R3, 0x2, P3 ;  /* 0x0000000d9c077211 */ /* 0x000fc600018f1403 */
[----:B------:R0:W-:Y:S01]  /*26c60*/  @P4 STG.E desc[UR44][R8.64], R11 ;  /* 0x0000000b08004986 */ /* 0x0001e2000c10192c */
[----:B------:R-:W-:Y:S05]  /*26c70*/  @!P2 BRA `(.L_x_283) ;  /* 0x000000000004a947 */ /* 0x000fea0003800000 */
[----:B------:R1:W5:Y:S02]  /*26c80*/  LDG.E.LTC128B R23, desc[UR44][R6.64+0x4] ;  /* 0x0000042c06177981 */ /* 0x000364000c1e1920 */
.L_x_283:
[----:B------:R-:W-:Y:S05]  /*26c90*/  BSYNC B1 ;  /* 0x0000000000017941 */ /* 0x000fea0003800000 */
.L_x_282:
[----:B-----5:R-:W-:Y:S01]  /*26ca0*/  LOP3.LUT R3, R23, 0xffffe000, RZ, 0xc0, !PT ;  /* 0xffffe00017037812 */ /* 0x020fe200078ec0ff */
[----:B------:R-:W-:Y:S01]  /*26cb0*/  IMAD.WIDE.U32 R14, R169, R14, R154 ;  /* 0x0000000ea90e7225 */ /* 0x000fe200078e009a */
[----:B------:R-:W-:Y:S01]  /*26cc0*/  ISETP.GT.AND P1, PT, R158, 0x88, PT ;  /* 0x000000889e00780c */ /* 0x000fe20003f24270 */
[----:B------:R-:W-:Y:S02]  /*26cd0*/  BSSY B1, `(.L_x_284) ;  /* 0x0000010000017945 */ /* 0x000fe40003800000 */
[----:B------:R-:W-:Y:S01]  /*26ce0*/  FMUL R10, R3, R16 ;  /* 0x00000010030a7220 */ /* 0x000fe20000400000 */
[----:B------:R-:W-:Y:S01]  /*26cf0*/  ISETP.GT.AND P3, PT, R0, RZ, P1 ;  /* 0x000000ff0000720c */ /* 0x000fe20000f64270 */
[----:B------:R-:W-:Y:S01]  /*26d00*/  IMAD.MOV.U32 R3, RZ, RZ, R23 ;  /* 0x000000ffff037224 */ /* 0x000fe200078e0017 */
[----:B------:R-:W-:Y:S01]  /*26d10*/  IADD3 R152, P4, R152, R14, RZ ;  /* 0x0000000e98987210 */ /* 0x000fe20007f9e0ff */
[----:B------:R-:W-:Y:S01]  /*26d20*/  FFMA R25, R25, R2, R10 ;  /* 0x0000000219197223 */ /* 0x000fe2000000000a */
[----:B------:R-:W-:-:S02]  /*26d30*/  IADD3 R167, R167, R15, RZ ;  /* 0x0000000fa7a77210 */ /* 0x000fc40007ffe0ff */
[----:B------:R-:W-:Y:S02]  /*26d40*/  IADD3 R14, P5, R18, R14, RZ ;  /* 0x0000000e120e7210 */ /* 0x000fe40007fbe0ff */
[----:B------:R-:W-:Y:S01]  /*26d50*/  F2FP.TF32.F32.PACK_B R25, R25 ;  /* 0x00000019ff19723e */ /* 0x000fe200024050ff */
[----:B------:R-:W-:Y:S01]  /*26d60*/  IMAD.X R20, R167, 0x1, R21, P4 ;  /* 0x00000001a7147824 */ /* 0x000fe200020e0615 */
[C---:B------:R-:W-:Y:S02]  /*26d70*/  LEA R10, P4, R152.reuse, R12, 0x2 ;  /* 0x0000000c980a7211 */ /* 0x040fe400078810ff */
[----:B------:R-:W-:Y:S01]  /*26d80*/  IADD3.X R15, R19, R167, RZ, P5, !PT ;  /* 0x000000a7130f7210 */ /* 0x000fe20002ffe4ff */
[----:B------:R2:W-:Y:S01]  /*26d90*/  @P2 STG.E desc[UR44][R8.64+0x4], R25 ;  /* 0x0000041908002986 */ /* 0x0005e2000c10192c */
[----:B0-----:R-:W-:Y:S01]  /*26da0*/  LEA.HI.X R11, R152, R13, R20, 0x2, P4 ;  /* 0x0000000d980b7211 */ /* 0x001fe200020f1414 */
[----:B------:R-:W-:Y:S08]  /*26db0*/  @!P3 BRA `(.L_x_285) ;  /* 0x000000000004b947 */ /* 0x000ff00003800000 */
[----:B------:R0:W5:Y:S02]  /*26dc0*/  LDG.E.LTC128B R3, desc[UR44][R10.64] ;  /* 0x0000002c0a037981 */ /* 0x000164000c1e1920 */
.L_x_285:
[----:B------:R-:W-:Y:S05]  /*26dd0*/  BSYNC B1 ;  /* 0x0000000000017941 */ /* 0x000fea0003800000 */
.L_x_284:
[----:B0----5:R-:W-:Y:S01]  /*26de0*/  LOP3.LUT R11, R3, 0xffffe000, RZ, 0xc0, !PT ;  /* 0xffffe000030b7812 */ /* 0x021fe200078ec0ff */
[----:B------:R-:W-:Y:S01]  /*26df0*/  IMAD.WIDE.U32 R22, R22, UR42, R14 ;  /* 0x0000002a16167c25 */ /* 0x000fe2000f8e000e */
[----:B------:R-:W-:Y:S01]  /*26e00*/  IADD3 R10, P2, R8, R161, RZ ;  /* 0x000000a1080a7210 */ /* 0x000fe20007f5e0ff */
[----:B------:R-:W-:Y:S01]  /*26e10*/  BSSY B1, `(.L_x_286) ;  /* 0x000000c000017945 */ /* 0x000fe20003800000 */
[----:B------:R-:W-:Y:S01]  /*26e20*/  ISETP.GT.AND P5, PT, R0, 0x1, P1 ;  /* 0x000000010000780c */ /* 0x000fe20000fa4270 */
[----:B------:R-:W-:Y:S01]  /*26e30*/  FMUL R11, R11, R16 ;  /* 0x000000100b0b7220 */ /* 0x000fe20000400000 */
[----:B------:R-:W-:Y:S02]  /*26e40*/  IADD3 R159, R159, R23, RZ ;  /* 0x000000179f9f7210 */ /* 0x000fe40007ffe0ff */
[----:B------:R-:W-:Y:S01]  /*26e50*/  LEA R12, P4, R22, R12, 0x2 ;  /* 0x0000000c160c7211 */ /* 0x000fe200078810ff */
[----:B------:R-:W-:Y:S01]  /*26e60*/  FFMA R15, R26, R2, R11 ;  /* 0x000000021a0f7223 */ /* 0x000fe2000000000b */
[----:B------:R-:W-:-:S02]  /*26e70*/  IMAD.X R11, R9, 0x1, R160, P2 ;  /* 0x00000001090b7824 */ /* 0x000fc400010e06a0 */
[----:B------:R-:W-:Y:S02]  /*26e80*/  LEA.HI.X R13, R22, R13, R159, 0x2, P4 ;  /* 0x0000000d160d7211 */ /* 0x000fe400020f149f */
[----:B------:R-:W-:-:S05]  /*26e90*/  F2FP.TF32.F32.PACK_B R15, R15 ;  /* 0x0000000fff0f723e */ /* 0x000fca00024050ff */
[----:B------:R0:W-:Y:S01]  /*26ea0*/  @P3 STG.E desc[UR44][R10.64], R15 ;  /* 0x0000000f0a003986 */ /* 0x0001e2000c10192c */
[----:B------:R-:W-:Y:S05]  /*26eb0*/  @!P5 BRA `(.L_x_287) ;  /* 0x000000000004d947 */ /* 0x000fea0003800000 */
[----:B------:R3:W5:Y:S02]  /*26ec0*/  LDG.E.LTC128B R3, desc[UR44][R12.64+0x4] ;  /* 0x0000042c0c037981 */ /* 0x000764000c1e1920 */
.L_x_287:
[----:B------:R-:W-:Y:S05]  /*26ed0*/  BSYNC B1 ;  /* 0x0000000000017941 */ /* 0x000fea0003800000 */
.L_x_286:
[----:B0----5:R-:W-:Y:S01]  /*26ee0*/  LOP3.LUT R15, R3, 0xffffe000, RZ, 0xc0, !PT ;  /* 0xffffe000030f7812 */ /* 0x021fe200078ec0ff */
[----:B------:R-:W-:Y:S01]  /*26ef0*/  BSSY B1, `(.L_x_288) ;  /* 0x0000008000017945 */ /* 0x000fe20003800000 */
[----:B------:R-:W-:-:S03]  /*26f00*/  ISETP.GT.AND P2, PT, R0, 0x8, P0 ;  /* 0x000000080000780c */ /* 0x000fc60000744270 */
[----:B------:R-:W-:-:S04]  /*26f10*/  FMUL R14, R15, R16 ;  /* 0x000000100f0e7220 */ /* 0x000fc80000400000 */
[----:B------:R-:W-:-:S05]  /*26f20*/  FFMA R27, R27, R2, R14 ;  /* 0x000000021b1b7223 */ /* 0x000fca000000000e */
[----:B------:R-:W-:-:S05]  /*26f30*/  F2FP.TF32.F32.PACK_B R27, R27 ;  /* 0x0000001bff1b723e */ /* 0x000fca00024050ff */
[----:B------:R0:W-:Y:S01]  /*26f40*/  @P5 STG.E desc[UR44][R10.64+0x4], R27 ;  /* 0x0000041b0a005986 */ /* 0x0001e2000c10192c */
[----:B------:R-:W-:Y:S05]  /*26f50*/  @!P2 BRA `(.L_x_289) ;  /* 0x000000000004a947 */ /* 0x000fea0003800000 */
[----:B------:R4:W5:Y:S02]  /*26f60*/  LDG.E.LTC128B R3, desc[UR44][R6.64+0x20] ;  /* 0x0000202c06037981 */ /* 0x000964000c1e1920 */
.L_x_289:
[----:B------:R-:W-:Y:S05]  /*26f70*/  BSYNC B1 ;  /* 0x0000000000017941 */ /* 0x000fea0003800000 */
.L_x_288:
        /* <DEDUP_REMOVED lines=9> */
.L_x_291:
[----:B------:R-:W-:Y:S05]  /*27010*/  BSYNC B1 ;  /* 0x0000000000017941 */ /* 0x000fea0003800000 */
.L_x_290:
        /* <DEDUP_REMOVED lines=9> */
.L_x_293:
[----:B------:R-:W-:Y:S05]  /*270b0*/  BSYNC B1 ;  /* 0x0000000000017941 */ /* 0x000fea0003800000 */
.L_x_292:
[----:B-----5:R-:W-:Y:S01]  /*270c0*/  LOP3.LUT R11, R3, 0xffffe000, RZ, 0xc0, !PT ;  /* 0xffffe000030b7812 */ /* 0x020fe200078ec0ff */
[----:B------:R-:W-:Y:S01]  /*270d0*/  BSSY B1, `(.L_x_294) ;  /* 0x000000a000017945 */ /* 0x000fe20003800000 */
[----:B------:R-:W-:Y:S02]  /*270e0*/  IADD3 R10, P3, R161, R8, RZ ;  /* 0x00000008a10a7210 */ /* 0x000fe40007f7e0ff */
[----:B------:R-:W-:Y:S01]  /*270f0*/  ISETP.GT.AND P2, PT, R0, 0x9, P1 ;  /* 0x000000090000780c */ /* 0x000fe20000f44270 */
[----:B------:R-:W-:-:S04]  /*27100*/  FMUL R11, R11, R16 ;  /* 0x000000100b0b7220 */ /* 0x000fc80000400000 */
[----:B------:R-:W-:Y:S01]  /*27110*/  FFMA R15, R30, R2, R11 ;  /* 0x000000021e0f7223 */ /* 0x000fe2000000000b */
[----:B------:R-:W-:-:S04]  /*27120*/  IADD3.X R11, R160, R9, RZ, P3, !PT ;  /* 0x00000009a00b7210 */ /* 0x000fc80001ffe4ff */
[----:B------:R-:W-:-:S05]  /*27130*/  F2FP.TF32.F32.PACK_B R15, R15 ;  /* 0x0000000fff0f723e */ /* 0x000fca00024050ff */
[----:B------:R0:W-:Y:S01]  /*27140*/  @P4 STG.E desc[UR44][R10.64+0x20], R15 ;  /* 0x0000200f0a004986 */ /* 0x0001e2000c10192c */
[----:B------:R-:W-:Y:S05]  /*27150*/  @!P2 BRA `(.L_x_295) ;  /* 0x000000000004a947 */ /* 0x000fea0003800000 */
[----:B------:R0:W5:Y:S02]  /*27160*/  LDG.E.LTC128B R3, desc[UR44][R12.64+0x24] ;  /* 0x0000242c0c037981 */ /* 0x000164000c1e1920 */
.L_x_295:
[----:B------:R-:W-:Y:S05]  /*27170*/  BSYNC B1 ;  /* 0x0000000000017941 */ /* 0x000fea0003800000 */
.L_x_294:
[----:B0----5:R-:W-:Y:S01]  /*27180*/  LOP3.LUT R11, R3, 0xffffe000, RZ, 0xc0, !PT ;  /* 0xffffe000030b7812 */ /* 0x021fe200078ec0ff */
[----:B------:R-:W-:Y:S01]  /*27190*/  BSSY B1, `(.L_x_296) ;  /* 0x000000a000017945 */ /* 0x000fe20003800000 */
[----:B------:R-:W-:Y:S02]  /*271a0*/  IADD3 R4, P3, P4, R161, R4, R163 ;  /* 0x00000004a1047210 */ /* 0x000fe40007c7e0a3 */
[----:B------:R-:W-:Y:S01]  /*271b0*/  ISETP.GT.AND P5, PT, R0, 0x10, P0 ;  /* 0x000000100000780c */ /* 0x000fe200007a4270 */
[----:B------:R-:W-:Y:S01]  /*271c0*/  FMUL R10, R11, R16 ;  /* 0x000000100b0a7220 */ /* 0x000fe20000400000 */
[----:B------:R-:W-:-:S03]  /*271d0*/  IADD3.X R5, R160, R5, R165, P3, P4 ;  /* 0x00000005a0057210 */ /* 0x000fc60001fe84a5 */
[----:B------:R-:W-:-:S05]  /*271e0*/  FFMA R31, R31, R2, R10 ;  /* 0x000000021f1f7223 */ /* 0x000fca000000000a */
[----:B------:R-:W-:-:S05]  /*271f0*/  F2FP.TF32.F32.PACK_B R31, R31 ;  /* 0x0000001fff1f723e */ /* 0x000fca00024050ff */
[----:B------:R0:W-:Y:S01]  /*27200*/  @P2 STG.E desc[UR44][R4.64+0x24], R31 ;  /* 0x0000241f04002986 */ /* 0x0001e2000c10192c */
[----:B------:R-:W-:Y:S05]  /*27210*/  @!P5 BRA `(.L_x_297) ;  /* 0x000000000004d947 */ /* 0x000fea0003800000 */
[----:B------:R0:W5:Y:S02]  /*27220*/  LDG.E.LTC128B R3, desc[UR44][R6.64+0x40] ;  /* 0x0000402c06037981 */ /* 0x000164000c1e1920 */
.L_x_297:
[----:B------:R-:W-:Y:S05]  /*27230*/  BSYNC B1 ;  /* 0x0000000000017941 */ /* 0x000fea0003800000 */
.L_x_296:
[----:B-----5:R-:W-:Y:S01]  /*27240*/  LOP3.LUT R11, R3, 0xffffe000, RZ, 0xc0, !PT ;  /* 0xffffe000030b7812 */ /* 0x020fe200078ec0ff */
        /* <DEDUP_REMOVED lines=8> */
.L_x_299:
[----:B------:R-:W-:Y:S05]  /*272d0*/  BSYNC B1 ;  /* 0x0000000000017941 */ /* 0x000fea0003800000 */
.L_x_298:
        /* <DEDUP_REMOVED lines=9> */
.L_x_301:
[----:B------:R-:W-:Y:S05]  /*27370*/  BSYNC B1 ;  /* 0x0000000000017941 */ /* 0x000fea0003800000 */
.L_x_300:
        /* <DEDUP_REMOVED lines=9> */
.L_x_303:
[----:B------:R-:W-:Y:S05]  /*27410*/  BSYNC B1 ;  /* 0x0000000000017941 */ /* 0x000fea0003800000 */
.L_x_302:
        /* <DEDUP_REMOVED lines=9> */
.L_x_305:
[----:B------:R-:W-:Y:S05]  /*274b0*/  BSYNC B1 ;  /* 0x0000000000017941 */ /* 0x000fea0003800000 */
.L_x_304:
        /* <DEDUP_REMOVED lines=9> */
.L_x_307:
[----:B------:R-:W-:Y:S05]  /*27550*/  BSYNC B1 ;  /* 0x0000000000017941 */ /* 0x000fea0003800000 */
.L_x_306:
        /* <DEDUP_REMOVED lines=9> */
.L_x_309:
[----:B------:R-:W-:Y:S05]  /*275f0*/  BSYNC B1 ;  /* 0x0000000000017941 */ /* 0x000fea0003800000 */
.L_x_308:
        /* <DEDUP_REMOVED lines=9> */
.L_x_311:
[----:B------:R-:W-:Y:S05]  /*27690*/  BSYNC B1 ;  /* 0x0000000000017941 */ /* 0x000fea0003800000 */
.L_x_310:
        /* <DEDUP_REMOVED lines=9> */
.L_x_313:
[----:B------:R-:W-:Y:S05]  /*27730*/  BSYNC B1 ;  /* 0x0000000000017941 */ /* 0x000fea0003800000 */
.L_x_312:
        /* <DEDUP_REMOVED lines=9> */
.L_x_315:
[----:B------:R-:W-:Y:S05]  /*277d0*/  BSYNC B1 ;  /* 0x0000000000017941 */ /* 0x000fea0003800000 */
.L_x_314:
        /* <DEDUP_REMOVED lines=9> */
.L_x_317:
[----:B------:R-:W-:Y:S05]  /*27870*/  BSYNC B1 ;  /* 0x0000000000017941 */ /* 0x000fea0003800000 */
.L_x_316:
        /* <DEDUP_REMOVED lines=9> */
.L_x_319:
[----:B------:R-:W-:Y:S05]  /*27910*/  BSYNC B1 ;  /* 0x0000000000017941 */ /* 0x000fea0003800000 */
.L_x_318:
        /* <DEDUP_REMOVED lines=9> */
.L_x_321:
[----:B------:R-:W-:Y:S05]  /*279b0*/  BSYNC B1 ;  /* 0x0000000000017941 */ /* 0x000fea0003800000 */
.L_x_320:
        /* <DEDUP_REMOVED lines=9> */
.L_x_323:
[----:B------:R-:W-:Y:S05]  /*27a50*/  BSYNC B1 ;  /* 0x0000000000017941 */ /* 0x000fea0003800000 */
.L_x_322:
        /* <DEDUP_REMOVED lines=9> */
.L_x_325:
[----:B------:R-:W-:Y:S05]  /*27af0*/  BSYNC B1 ;  /* 0x0000000000017941 */ /* 0x000fea0003800000 */
.L_x_324:
        /* <DEDUP_REMOVED lines=9> */
.L_x_327:
[----:B------:R-:W-:Y:S05]  /*27b90*/  BSYNC B1 ;  /* 0x0000000000017941 */ /* 0x000fea0003800000 */
.L_x_326:
        /* <DEDUP_REMOVED lines=9> */
.L_x_329:
[----:B------:R-:W-:Y:S05]  /*27c30*/  BSYNC B1 ;  /* 0x0000000000017941 */ /* 0x000fea0003800000 */
.L_x_328:
        /* <DEDUP_REMOVED lines=9> */
.L_x_331:
[----:B------:R-:W-:Y:S05]  /*27cd0*/  BSYNC B1 ;  /* 0x0000000000017941 */ /* 0x000fea0003800000 */
.L_x_330:
        /* <DEDUP_REMOVED lines=9> */
.L_x_333:
[----:B------:R-:W-:Y:S05]  /*27d70*/  BSYNC B1 ;  /* 0x0000000000017941 */ /* 0x000fea0003800000 */
.L_x_332:
        /* <DEDUP_REMOVED lines=9> */
.L_x_335:
[----:B------:R-:W-:Y:S05]  /*27e10*/  BSYNC B1 ;  /* 0x0000000000017941 */ /* 0x000fea0003800000 */
.L_x_334:
        /* <DEDUP_REMOVED lines=9> */
.L_x_337:
[----:B------:R-:W-:Y:S05]  /*27eb0*/  BSYNC B1 ;  /* 0x0000000000017941 */ /* 0x000fea0003800000 */
.L_x_336:
        /* <DEDUP_REMOVED lines=9> */
.L_x_339:
[----:B------:R-:W-:Y:S05]  /*27f50*/  BSYNC B1 ;  /* 0x0000000000017941 */ /* 0x000fea0003800000 */
.L_x_338:
        /* <DEDUP_REMOVED lines=9> */
.L_x_341:
[----:B------:R-:W-:Y:S05]  /*27ff0*/  BSYNC B1 ;  /* 0x0000000000017941 */ /* 0x000fea0003800000 */
.L_x_340:
        /* <DEDUP_REMOVED lines=9> */
.L_x_343:
[----:B------:R-:W-:Y:S05]  /*28090*/  BSYNC B1 ;  /* 0x0000000000017941 */ /* 0x000fea0003800000 */
.L_x_342:
        /* <DEDUP_REMOVED lines=9> */
.L_x_345:
[----:B------:R-:W-:Y:S05]  /*28130*/  BSYNC B1 ;  /* 0x0000000000017941 */ /* 0x000fea0003800000 */
.L_x_344:
        /* <DEDUP_REMOVED lines=9> */
.L_x_347:
[----:B------:R-:W-:Y:S05]  /*281d0*/  BSYNC B1 ;  /* 0x0000000000017941 */ /* 0x000fea0003800000 */
.L_x_346:
        /* <DEDUP_REMOVED lines=9> */
.L_x_349:
[----:B------:R-:W-:Y:S05]  /*28270*/  BSYNC B1 ;  /* 0x0000000000017941 */ /* 0x000fea0003800000 */
.L_x_348:
        /* <DEDUP_REMOVED lines=9> */
.L_x_351:
[----:B------:R-:W-:Y:S05]  /*28310*/  BSYNC B1 ;  /* 0x0000000000017941 */ /* 0x000fea0003800000 */
.L_x_350:
        /* <DEDUP_REMOVED lines=9> */
.L_x_353:
[----:B------:R-:W-:Y:S05]  /*283b0*/  BSYNC B1 ;  /* 0x0000000000017941 */ /* 0x000fea0003800000 */
.L_x_352:
        /* <DEDUP_REMOVED lines=9> */
.L_x_355:
[----:B------:R-:W-:Y:S05]  /*28450*/  BSYNC B1 ;  /* 0x0000000000017941 */ /* 0x000fea0003800000 */
.L_x_354:
        /* <DEDUP_REMOVED lines=9> */
.L_x_357:
[----:B------:R-:W-:Y:S05]  /*284f0*/  BSYNC B1 ;  /* 0x0000000000017941 */ /* 0x000fea0003800000 */
.L_x_356:
        /* <DEDUP_REMOVED lines=9> */
.L_x_359:
[----:B------:R-:W-:Y:S05]  /*28590*/  BSYNC B1 ;  /* 0x0000000000017941 */ /* 0x000fea0003800000 */
.L_x_358:
        /* <DEDUP_REMOVED lines=9> */
.L_x_361:
[----:B------:R-:W-:Y:S05]  /*28630*/  BSYNC B1 ;  /* 0x0000000000017941 */ /* 0x000fea0003800000 */
.L_x_360:
        /* <DEDUP_REMOVED lines=9> */
.L_x_363:
[----:B------:R-:W-:Y:S05]  /*286d0*/  BSYNC B1 ;  /* 0x0000000000017941 */ /* 0x000fea0003800000 */
.L_x_362:
        /* <DEDUP_REMOVED lines=9> */
.L_x_365:
[----:B------:R-:W-:Y:S05]  /*28770*/  BSYNC B1 ;  /* 0x0000000000017941 */ /* 0x000fea0003800000 */
.L_x_364:
        /* <DEDUP_REMOVED lines=9> */
.L_x_367:
[----:B------:R-:W-:Y:S05]  /*28810*/  BSYNC B1 ;  /* 0x0000000000017941 */ /* 0x000fea0003800000 */
.L_x_366:
        /* <DEDUP_REMOVED lines=9> */
.L_x_369:
[----:B------:R-:W-:Y:S05]  /*288b0*/  BSYNC B1 ;  /* 0x0000000000017941 */ /* 0x000fea0003800000 */
.L_x_368:
        /* <DEDUP_REMOVED lines=9> */
.L_x_371:
[----:B------:R-:W-:Y:S05]  /*28950*/  BSYNC B1 ;  /* 0x0000000000017941 */ /* 0x000fea0003800000 */
.L_x_370:
        /* <DEDUP_REMOVED lines=9> */
.L_x_373:
[----:B------:R-:W-:Y:S05]  /*289f0*/  BSYNC B1 ;  /* 0x0000000000017941 */ /* 0x000fea0003800000 */
.L_x_372:
        /* <DEDUP_REMOVED lines=9> */
.L_x_375:
[----:B------:R-:W-:Y:S05]  /*28a90*/  BSYNC B1 ;  /* 0x0000000000017941 */ /* 0x000fea0003800000 */
.L_x_374:
        /* <DEDUP_REMOVED lines=9> */
.L_x_377:
[----:B------:R-:W-:Y:S05]  /*28b30*/  BSYNC B1 ;  /* 0x0000000000017941 */ /* 0x000fea0003800000 */
.L_x_376:
        /* <DEDUP_REMOVED lines=9> */
.L_x_379:
[----:B------:R-:W-:Y:S05]  /*28bd0*/  BSYNC B1 ;  /* 0x0000000000017941 */ /* 0x000fea0003800000 */
.L_x_378:
        /* <DEDUP_REMOVED lines=9> */
.L_x_381:
[----:B------:R-:W-:Y:S05]  /*28c70*/  BSYNC B1 ;  /* 0x0000000000017941 */ /* 0x000fea0003800000 */
.L_x_380:
        /* <DEDUP_REMOVED lines=9> */
.L_x_383:
[----:B------:R-:W-:Y:S05]  /*28d10*/  BSYNC B1 ;  /* 0x0000000000017941 */ /* 0x000fea0003800000 */
.L_x_382:
        /* <DEDUP_REMOVED lines=9> */
.L_x_385:
[----:B------:R-:W-:Y:S05]  /*28db0*/  BSYNC B1 ;  /* 0x0000000000017941 */ /* 0x000fea0003800000 */
.L_x_384:
        /* <DEDUP_REMOVED lines=9> */
.L_x_387:
[----:B------:R-:W-:Y:S05]  /*28e50*/  BSYNC B1 ;  /* 0x0000000000017941 */ /* 0x000fea0003800000 */
.L_x_386:
        /* <DEDUP_REMOVED lines=9> */
.L_x_389:
[----:B------:R-:W-:Y:S05]  /*28ef0*/  BSYNC B1 ;  /* 0x0000000000017941 */ /* 0x000fea0003800000 */
.L_x_388:
        /* <DEDUP_REMOVED lines=9> */
.L_x_391:
[----:B------:R-:W-:Y:S05]  /*28f90*/  BSYNC B1 ;  /* 0x0000000000017941 */ /* 0x000fea0003800000 */
.L_x_390:
        /* <DEDUP_REMOVED lines=9> */
.L_x_393:
[----:B------:R-:W-:Y:S05]  /*29030*/  BSYNC B1 ;  /* 0x0000000000017941 */ /* 0x000fea0003800000 */
.L_x_392:
        /* <DEDUP_REMOVED lines=9> */
.L_x_395:
[----:B------:R-:W-:Y:S05]  /*290d0*/  BSYNC B1 ;  /* 0x0000000000017941 */ /* 0x000fea0003800000 */
.L_x_394:
        /* <DEDUP_REMOVED lines=9> */
.L_x_397:
[----:B------:R-:W-:Y:S05]  /*29170*/  BSYNC B1 ;  /* 0x0000000000017941 */ /* 0x000fea0003800000 */
.L_x_396:
        /* <DEDUP_REMOVED lines=9> */
.L_x_399:
[----:B------:R-:W-:Y:S05]  /*29210*/  BSYNC B1 ;  /* 0x0000000000017941 */ /* 0x000fea0003800000 */
.L_x_398:
        /* <DEDUP_REMOVED lines=9> */
.L_x_401:
[----:B------:R-:W-:Y:S05]  /*292b0*/  BSYNC B1 ;  /* 0x0000000000017941 */ /* 0x000fea0003800000 */
.L_x_400:
        /* <DEDUP_REMOVED lines=9> */
.L_x_403:
[----:B------:R-:W-:Y:S05]  /*29350*/  BSYNC B1 ;  /* 0x0000000000017941 */ /* 0x000fea0003800000 */
.L_x_402:
        /* <DEDUP_REMOVED lines=9> */
.L_x_405:
[----:B------:R-:W-:Y:S05]  /*293f0*/  BSYNC B1 ;  /* 0x0000000000017941 */ /* 0x000fea0003800000 */
.L_x_404:
        /* <DEDUP_REMOVED lines=9> */
.L_x_407:
[----:B------:R-:W-:Y:S05]  /*29490*/  BSYNC B1 ;  /* 0x0000000000017941 */ /* 0x000fea0003800000 */
.L_x_406:
        /* <DEDUP_REMOVED lines=9> */
.L_x_409:
[----:B------:R-:W-:Y:S05]  /*29530*/  BSYNC B1 ;  /* 0x0000000000017941 */ /* 0x000fea0003800000 */
.L_x_408:
        /* <DEDUP_REMOVED lines=9> */
.L_x_411:
[----:B------:R-:W-:Y:S05]  /*295d0*/  BSYNC B1 ;  /* 0x0000000000017941 */ /* 0x000fea0003800000 */
.L_x_410:
        /* <DEDUP_REMOVED lines=9> */
.L_x_413:
[----:B------:R-:W-:Y:S05]  /*29670*/  BSYNC B1 ;  /* 0x0000000000017941 */ /* 0x000fea0003800000 */
.L_x_412:
        /* <DEDUP_REMOVED lines=9> */
.L_x_415:
[----:B------:R-:W-:Y:S05]  /*29710*/  BSYNC B1 ;  /* 0x0000000000017941 */ /* 0x000fea0003800000 */
.L_x_414:
        /* <DEDUP_REMOVED lines=9> */
.L_x_417:
[----:B------:R-:W-:Y:S05]  /*297b0*/  BSYNC B1 ;  /* 0x0000000000017941 */ /* 0x000fea0003800000 */
.L_x_416:
        /* <DEDUP_REMOVED lines=9> */
.L_x_419:
[----:B------:R-:W-:Y:S05]  /*29850*/  BSYNC B1 ;  /* 0x0000000000017941 */ /* 0x000fea0003800000 */
.L_x_418:
        /* <DEDUP_REMOVED lines=9> */
.L_x_421:
[----:B------:R-:W-:Y:S05]  /*298f0*/  BSYNC B1 ;  /* 0x0000000000017941 */ /* 0x000fea0003800000 */
.L_x_420:
        /* <DEDUP_REMOVED lines=9> */
.L_x_423:
[----:B------:R-:W-:Y:S05]  /*29990*/  BSYNC B1 ;  /* 0x0000000000017941 */ /* 0x000fea0003800000 */
.L_x_422:
        /* <DEDUP_REMOVED lines=9> */
.L_x_425:
[----:B------:R-:W-:Y:S05]  /*29a30*/  BSYNC B1 ;  /* 0x0000000000017941 */ /* 0x000fea0003800000 */
.L_x_424:
        /* <DEDUP_REMOVED lines=9> */
.L_x_427:
[----:B------:R-:W-:Y:S05]  /*29ad0*/  BSYNC B1 ;  /* 0x0000000000017941 */ /* 0x000fea0003800000 */
.L_x_426:
        /* <DEDUP_REMOVED lines=9> */
.L_x_429:
[----:B------:R-:W-:Y:S05]  /*29b70*/  BSYNC B1 ;  /* 0x0000000000017941 */ /* 0x000fea0003800000 */
.L_x_428:
        /* <DEDUP_REMOVED lines=9> */
.L_x_431:
[----:B------:R-:W-:Y:S05]  /*29c10*/  BSYNC B1 ;  /* 0x0000000000017941 */ /* 0x000fea0003800000 */
.L_x_430:
        /* <DEDUP_REMOVED lines=9> */
.L_x_433:
[----:B------:R-:W-:Y:S05]  /*29cb0*/  BSYNC B1 ;  /* 0x0000000000017941 */ /* 0x000fea0003800000 */
.L_x_432:
        /* <DEDUP_REMOVED lines=9> */
.L_x_435:
[----:B------:R-:W-:Y:S05]  /*29d50*/  BSYNC B1 ;  /* 0x0000000000017941 */ /* 0x000fea0003800000 */
.L_x_434:
        /* <DEDUP_REMOVED lines=9> */
.L_x_437:
[----:B------:R-:W-:Y:S05]  /*29df0*/  BSYNC B1 ;  /* 0x0000000000017941 */ /* 0x000fea0003800000 */
.L_x_436:
        /* <DEDUP_REMOVED lines=9> */
.L_x_439:
[----:B------:R-:W-:Y:S05]  /*29e90*/  BSYNC B1 ;  /* 0x0000000000017941 */ /* 0x000fea0003800000 */
.L_x_438:
        /* <DEDUP_REMOVED lines=9> */
.L_x_441:
[----:B------:R-:W-:Y:S05]  /*29f30*/  BSYNC B1 ;  /* 0x0000000000017941 */ /* 0x000fea0003800000 */
.L_x_440:
        /* <DEDUP_REMOVED lines=9> */
.L_x_443:
[----:B------:R-:W-:Y:S05]  /*29fd0*/  BSYNC B1 ;  /* 0x0000000000017941 */ /* 0x000fea0003800000 */
.L_x_442:
        /* <DEDUP_REMOVED lines=9> */
.L_x_445:
[----:B------:R-:W-:Y:S05]  /*2a070*/  BSYNC B1 ;  /* 0x0000000000017941 */ /* 0x000fea0003800000 */
.L_x_444:
        /* <DEDUP_REMOVED lines=9> */
.L_x_447:
[----:B------:R-:W-:Y:S05]  /*2a110*/  BSYNC B1 ;  /* 0x0000000000017941 */ /* 0x000fea0003800000 */
.L_x_446:
        /* <DEDUP_REMOVED lines=9> */
.L_x_449:
[----:B------:R-:W-:Y:S05]  /*2a1b0*/  BSYNC B1 ;  /* 0x0000000000017941 */ /* 0x000fea0003800000 */
.L_x_448:
        /* <DEDUP_REMOVED lines=9> */
.L_x_451:
[----:B------:R-:W-:Y:S05]  /*2a250*/  BSYNC B1 ;  /* 0x0000000000017941 */ /* 0x000fea0003800000 */
.L_x_450:
        /* <DEDUP_REMOVED lines=9> */
.L_x_453:
[----:B------:R-:W-:Y:S05]  /*2a2f0*/  BSYNC B1 ;  /* 0x0000000000017941 */ /* 0x000fea0003800000 */
.L_x_452:
        /* <DEDUP_REMOVED lines=9> */
.L_x_455:
[----:B------:R-:W-:Y:S05]  /*2a390*/  BSYNC B1 ;  /* 0x0000000000017941 */ /* 0x000fea0003800000 */
.L_x_454:
        /* <DEDUP_REMOVED lines=9> */
.L_x_457:
[----:B------:R-:W-:Y:S05]  /*2a430*/  BSYNC B1 ;  /* 0x0000000000017941 */ /* 0x000fea0003800000 */
.L_x_456:
        /* <DEDUP_REMOVED lines=9> */
.L_x_459:
[----:B------:R-:W-:Y:S05]  /*2a4d0*/  BSYNC B1 ;  /* 0x0000000000017941 */ /* 0x000fea0003800000 */
.L_x_458:
        /* <DEDUP_REMOVED lines=9> */
.L_x_461:
[----:B------:R-:W-:Y:S05]  /*2a570*/  BSYNC B1 ;  /* 0x0000000000017941 */ /* 0x000fea0003800000 */
.L_x_460:
        /* <DEDUP_REMOVED lines=9> */
.L_x_463:
[----:B------:R-:W-:Y:S05]  /*2a610*/  BSYNC B1 ;  /* 0x0000000000017941 */ /* 0x000fea0003800000 */
.L_x_462:
        /* <DEDUP_REMOVED lines=9> */
.L_x_465:
[----:B------:R-:W-:Y:S05]  /*2a6b0*/  BSYNC B1 ;  /* 0x0000000000017941 */ /* 0x000fea0003800000 */
.L_x_464:
        /* <DEDUP_REMOVED lines=9> */
.L_x_467:
[----:B------:R-:W-:Y:S05]  /*2a750*/  BSYNC B1 ;  /* 0x0000000000017941 */ /* 0x000fea0003800000 */
.L_x_466:
        /* <DEDUP_REMOVED lines=9> */
.L_x_469:
[----:B------:R-:W-:Y:S05]  /*2a7f0*/  BSYNC B1 ;  /* 0x0000000000017941 */ /* 0x000fea0003800000 */
.L_x_468:
        /* <DEDUP_REMOVED lines=9> */
.L_x_471:
[----:B------:R-:W-:Y:S05]  /*2a890*/  BSYNC B1 ;  /* 0x0000000000017941 */ /* 0x000fea0003800000 */
.L_x_470:
        /* <DEDUP_REMOVED lines=9> */
.L_x_473:
[----:B------:R-:W-:Y:S05]  /*2a930*/  BSYNC B1 ;  /* 0x0000000000017941 */ /* 0x000fea0003800000 */
.L_x_472:
        /* <DEDUP_REMOVED lines=9> */
.L_x_475:
[----:B------:R-:W-:Y:S05]  /*2a9d0*/  BSYNC B1 ;  /* 0x0000000000017941 */ /* 0x000fea0003800000 */
.L_x_474:
        /* <DEDUP_REMOVED lines=9> */
.L_x_477:
[----:B------:R-:W-:Y:S05]  /*2aa70*/  BSYNC B1 ;  /* 0x0000000000017941 */ /* 0x000fea0003800000 */
.L_x_476:
        /* <DEDUP_REMOVED lines=9> */
.L_x_479:
[----:B------:R-:W-:Y:S05]  /*2ab10*/  BSYNC B1 ;  /* 0x0000000000017941 */ /* 0x000fea0003800000 */
.L_x_478:
        /* <DEDUP_REMOVED lines=9> */
.L_x_481:
[----:B------:R-:W-:Y:S05]  /*2abb0*/  BSYNC B1 ;  /* 0x0000000000017941 */ /* 0x000fea0003800000 */
.L_x_480:
        /* <DEDUP_REMOVED lines=9> */
.L_x_483:
[----:B------:R-:W-:Y:S05]  /*2ac50*/  BSYNC B1 ;  /* 0x0000000000017941 */ /* 0x000fea0003800000 */
.L_x_482:
        /* <DEDUP_REMOVED lines=9> */
.L_x_485:
[----:B------:R-:W-:Y:S05]  /*2acf0*/  BSYNC B1 ;  /* 0x0000000000017941 */ /* 0x000fea0003800000 */
.L_x_484:
        /* <DEDUP_REMOVED lines=9> */
.L_x_487:
[----:B------:R-:W-:Y:S05]  /*2ad90*/  BSYNC B1 ;  /* 0x0000000000017941 */ /* 0x000fea0003800000 */
.L_x_486:
        /* <DEDUP_REMOVED lines=9> */
.L_x_489:
[----:B------:R-:W-:Y:S05]  /*2ae30*/  BSYNC B1 ;  /* 0x0000000000017941 */ /* 0x000fea0003800000 */
.L_x_488:
        /* <DEDUP_REMOVED lines=9> */
.L_x_491:
[----:B------:R-:W-:Y:S05]  /*2aed0*/  BSYNC B1 ;  /* 0x0000000000017941 */ /* 0x000fea0003800000 */
.L_x_490:
        /* <DEDUP_REMOVED lines=9> */
.L_x_493:
[----:B------:R-:W-:Y:S05]  /*2af70*/  BSYNC B1 ;  /* 0x0000000000017941 */ /* 0x000fea0003800000 */
.L_x_492:
        /* <DEDUP_REMOVED lines=9> */
.L_x_495:
[----:B------:R-:W-:Y:S05]  /*2b010*/  BSYNC B1 ;  /* 0x0000000000017941 */ /* 0x000fea0003800000 */
.L_x_494:
        /* <DEDUP_REMOVED lines=9> */
.L_x_497:
[----:B------:R-:W-:Y:S05]  /*2b0b0*/  BSYNC B1 ;  /* 0x0000000000017941 */ /* 0x000fea0003800000 */
.L_x_496:
        /* <DEDUP_REMOVED lines=9> */
.L_x_499:
[----:B------:R-:W-:Y:S05]  /*2b150*/  BSYNC B1 ;  /* 0x0000000000017941 */ /* 0x000fea0003800000 */
.L_x_498:
        /* <DEDUP_REMOVED lines=9> */
.L_x_501:
[----:B------:R-:W-:Y:S05]  /*2b1f0*/  BSYNC B1 ;  /* 0x0000000000017941 */ /* 0x000fea0003800000 */
.L_x_500:
        /* <DEDUP_REMOVED lines=9> */
.L_x_503:
[----:B------:R-:W-:Y:S05]  /*2b290*/  BSYNC B1 ;  /* 0x0000000000017941 */ /* 0x000fea0003800000 */
.L_x_502:
        /* <DEDUP_REMOVED lines=9> */
.L_x_505:
[----:B------:R-:W-:Y:S05]  /*2b330*/  BSYNC B1 ;  /* 0x0000000000017941 */ /* 0x000fea0003800000 */
.L_x_504:
        /* <DEDUP_REMOVED lines=9> */
.L_x_507:
[----:B------:R-:W-:Y:S05]  /*2b3d0*/  BSYNC B1 ;  /* 0x0000000000017941 */ /* 0x000fea0003800000 */
.L_x_506:
        /* <DEDUP_REMOVED lines=9> */
.L_x_509:
[----:B------:R-:W-:Y:S05]  /*2b470*/  BSYNC B1 ;  /* 0x0000000000017941 */ /* 0x000fea0003800000 */
.L_x_508:
        /* <DEDUP_REMOVED lines=9> */
.L_x_511:
[----:B------:R-:W-:Y:S05]  /*2b510*/  BSYNC B1 ;  /* 0x0000000000017941 */ /* 0x000fea0003800000 */
.L_x_510:
        /* <DEDUP_REMOVED lines=9> */
.L_x_513:
[----:B------:R-:W-:Y:S05]  /*2b5b0*/  BSYNC B1 ;  /* 0x0000000000017941 */ /* 0x000fea0003800000 */
.L_x_512:
        /* <DEDUP_REMOVED lines=9> */
.L_x_515:
[----:B------:R-:W-:Y:S05]  /*2b650*/  BSYNC B1 ;  /* 0x0000000000017941 */ /* 0x000fea0003800000 */
.L_x_514:
        /* <DEDUP_REMOVED lines=9> */
.L_x_517:
[----:B------:R-:W-:Y:S05]  /*2b6f0*/  BSYNC B1 ;  /* 0x0000000000017941 */ /* 0x000fea0003800000 */
.L_x_516:
        /* <DEDUP_REMOVED lines=9> */
.L_x_519:
[----:B------:R-:W-:Y:S05]  /*2b790*/  BSYNC B1 ;  /* 0x0000000000017941 */ /* 0x000fea0003800000 */
.L_x_518:
        /* <DEDUP_REMOVED lines=9> */
.L_x_521:
[----:B------:R-:W-:Y:S05]  /*2b830*/  BSYNC B1 ;  /* 0x0000000000017941 */ /* 0x000fea0003800000 */
.L_x_520:
        /* <DEDUP_REMOVED lines=9> */
.L_x_523:
[----:B------:R-:W-:Y:S05]  /*2b8d0*/  BSYNC B1 ;  /* 0x0000000000017941 */ /* 0x000fea0003800000 */
.L_x_522:
        /* <DEDUP_REMOVED lines=9> */
.L_x_525:
[----:B------:R-:W-:Y:S05]  /*2b970*/  BSYNC B1 ;  /* 0x0000000000017941 */ /* 0x000fea0003800000 */
.L_x_524:
        /* <DEDUP_REMOVED lines=9> */
.L_x_527:
[----:B------:R-:W-:Y:S05]  /*2ba10*/  BSYNC B1 ;  /* 0x0000000000017941 */ /* 0x000fea0003800000 */
.L_x_526:
        /* <DEDUP_REMOVED lines=9> */
.L_x_529:
[----:B------:R-:W-:Y:S05]  /*2bab0*/  BSYNC B1 ;  /* 0x0000000000017941 */ /* 0x000fea0003800000 */
.L_x_528:
        /* <DEDUP_REMOVED lines=9> */
.L_x_531:
[----:B------:R-:W-:Y:S05]  /*2bb50*/  BSYNC B1 ;  /* 0x0000000000017941 */ /* 0x000fea0003800000 */
.L_x_530:
[----:B01--45:R-:W-:Y:S01]  /*2bb60*/  LOP3.LUT R7, R3, 0xffffe000, RZ, 0xc0, !PT ;  /* 0xffffe00003077812 */ /* 0x033fe200078ec0ff */
        /* <DEDUP_REMOVED lines=8> */
.L_x_533:
[----:B------:R-:W-:Y:S05]  /*2bbf0*/  BSYNC B1 ;  /* 0x0000000000017941 */ /* 0x000fea0003800000 */
.L_x_532:
        /* <DEDUP_REMOVED lines=9> */
.L_x_535:
[----:B------:R-:W-:Y:S05]  /*2bc90*/  BSYNC B1 ;  /* 0x0000000000017941 */ /* 0x000fea0003800000 */
.L_x_534:
[----:B------:R-:W-:Y:S05]  /*2bca0*/  @!P1 BRA `(.L_x_536) ;  /* 0x00000050004c9947 */ /* 0x000fea0003800000 */
[----:B-----5:R-:W-:-:S05]  /*2bcb0*/  LOP3.LUT R3, R3, 0xffffe000, RZ, 0xc0, !PT ;  /* 0xffffe00003037812 */ /* 0x020fca00078ec0ff */
[----:B------:R-:W-:-:S04]  /*2bcc0*/  FMUL R0, R3, R16 ;  /* 0x0000001003007220 */ /* 0x000fc80000400000 */
[----:B------:R-:W-:-:S05]  /*2bcd0*/  FFMA R151, R151, R2, R0 ;  /* 0x0000000297977223 */ /* 0x000fca0000000000 */
[----:B------:R-:W-:-:S05]  /*2bce0*/  F2FP.TF32.F32.PACK_B R151, R151 ;  /* 0x00000097ff97723e */ /* 0x000fca00024050ff */
[----:B------:R0:W-:Y:S01]  /*2bcf0*/  STG.E desc[UR44][R4.64+0x3e4], R151 ;  /* 0x0003e49704007986 */ /* 0x0001e2000c10192c */
[----:B------:R-:W-:Y:S05]  /*2bd00*/  BRA `(.L_x_536) ;  /* 0x0000005000347947 */ /* 0x000fea0003800000 */
.L_x_29:
[----:B------:R-:W2:Y:S01]  /*2bd10*/  LDL.LU R3, [R1] ;  /* 0x0000000001037983 */ /* 0x000ea20000300800 */
[----:B------:R-:W-:-:S03]  /*2bd20*/  ULDC.64 UR4, c[0x0][0x5c0] ;  /* 0x0001700000047ab9 */ /* 0x000fc60000000a00 */
[----:B------:R-:W3:Y:S04]  /*2bd30*/  LDL.LU R9, [R1+0x8] ;  /* 0x0000080001097983 */ /* 0x000ee80000300800 */
[----:B------:R-:W4:Y:S04]  /*2bd40*/  LDL.LU R8, [R1+0x54] ;  /* 0x0000540001087983 */ /* 0x000f280000300800 */
[----:B------:R-:W5:Y:S04]  /*2bd50*/  LDL.LU R235, [R1+0x8c] ;  /* 0x00008c0001eb7983 */ /* 0x000f680000300800 */
        /* <DEDUP_REMOVED lines=91> */
[----:B------:R-:W5:Y:S01]  /*2c310*/  LDL.LU R12, [R1+0x1fc] ;  /* 0x0001fc00010c7983 */ /* 0x000f620000300800 */
[----:B--2---:R-:W-:Y:S01]  /*2c320*/  FMUL R3, R3, R2 ;  /* 0x0000000203037220 */ /* 0x004fe20000400000 */
[----:B------:R-:W-:-:S02]  /*2c330*/  LEA R4, P0, R6, UR4, 0x2 ;  /* 0x0000000406047c11 */ /* 0x000fc4000f8010ff */
[----:B------:R-:W2:Y:S02]  /*2c340*/  LDL.LU R7, [R1+0x4] ;  /* 0x0000040001077983 */ /* 0x000ea40000300800 */
[----:B------:R-:W-:Y:S02]  /*2c350*/  LEA.HI.X R5, R6, UR5, R10, 0x2, P0 ;  /* 0x0000000506057c11 */ /* 0x000fe400080f140a */
[----:B------:R-:W-:Y:S01]  /*2c360*/  F2FP.TF32.F32.PACK_B R3, R3 ;  /* 0x00000003ff03723e */ /* 0x000fe200024050ff */
[----:B------:R-:W5:Y:S01]  /*2c370*/  LDL.LU R10, [R1+0x5c] ;  /* 0x00005c00010a7983 */ /* 0x000f620000300800 */
[----:B------:R-:W-:-:S03]  /*2c380*/  ISETP.GT.AND P0, PT, R0, 0x1, P3 ;  /* 0x000000010000780c */ /* 0x000fc60001f04270 */
[----:B------:R2:W-:Y:S01]  /*2c390*/  @P1 STG.E desc[UR44][R4.64], R3 ;  /* 0x0000000304001986 */ /* 0x0005e2000c10192c */
[----:B------:R-:W-:Y:S01]  /*2c3a0*/  ISETP.GT.AND P2, PT, R158, 0x8, PT ;  /* 0x000000089e00780c */ /* 0x000fe20003f44270 */
[----:B--2---:R-:W-:-:S05]  /*2c3b0*/  FMUL R3, R7, R2 ;  /* 0x0000000207037220 */ /* 0x004fca0000400000 */
[----:B------:R-:W-:-:S05]  /*2c3c0*/  F2FP.TF32.F32.PACK_B R3, R3 ;  /* 0x00000003ff03723e */ /* 0x000fca00024050ff */
[----:B------:R0:W-:Y:S04]  /*2c3d0*/  @P0 STG.E desc[UR44][R4.64+0x4], R3 ;  /* 0x0000040304000986 */ /* 0x0001e8000c10192c */
[----:B0-----:R-:W2:Y:S01]  /*2c3e0*/  LDL.LU R3, [R1+0xc] ;  /* 0x00000c0001037983 */ /* 0x001ea20000300800 */
[----:B------:R-:W-:Y:S01]  /*2c3f0*/  USHF.L.U32 UR5, UR8, 0x5, URZ ;  /* 0x0000000508057899 */ /* 0x000fe2000800063f */
[----:B------:R-:W-:Y:S01]  /*2c400*/  ISETP.GT.AND P0, PT, R0, RZ, P2 ;  /* 0x000000ff0000720c */ /* 0x000fe20001704270 */
[----:B------:R-:W-:Y:S01]  /*2c410*/  USHF.L.U64.HI UR4, UR8, 0x5, UR9 ;  /* 0x0000000508047899 */ /* 0x000fe20008010209 */
[----:B---3--:R-:W-:-:S03]  /*2c420*/  FMUL R9, R9, R2 ;  /* 0x0000000209097220 */ /* 0x008fc60000400000 */
[----:B------:R-:W-:Y:S02]  /*2c430*/  IADD3 R6, P1, R4, UR5, RZ ;  /* 0x0000000504067c10 */ /* 0x000fe4000ff3e0ff */
[----:B------:R-:W-:Y:S02]  /*2c440*/  F2FP.TF32.F32.PACK_B R9, R9 ;  /* 0x00000009ff09723e */ /* 0x000fe400024050ff */
[----:B------:R-:W-:-:S05]  /*2c450*/  IADD3.X R7, R5, UR4, RZ, P1, !PT ;  /* 0x0000000405077c10 */ /* 0x000fca0008ffe4ff */
[----:B------:R0:W-:Y:S01]  /*2c460*/  @P0 STG.E desc[UR44][R6.64], R9 ;  /* 0x0000000906000986 */ /* 0x0001e2000c10192c */
[----:B------:R-:W-:-:S03]  /*2c470*/  ISETP.GT.AND P0, PT, R0, 0x1, P2 ;  /* 0x000000010000780c */ /* 0x000fc60001704270 */
[----:B0-----:R-:W3:Y:S01]  /*2c480*/  LDL.LU R9, [R1+0x60] ;  /* 0x0000600001097983 */ /* 0x001ee20000300800 */
[----:B--2---:R-:W-:-:S05]  /*2c490*/  FMUL R3, R3, R2 ;  /* 0x0000000203037220 */ /* 0x004fca0000400000 */
[----:B------:R-:W-:-:S05]  /*2c4a0*/  F2FP.TF32.F32.PACK_B R3, R3 ;  /* 0x00000003ff03723e */ /* 0x000fca00024050ff */
[----:B------:R0:W-:Y:S04]  /*2c4b0*/  @P0 STG.E desc[UR44][R6.64+0x4], R3 ;  /* 0x0000040306000986 */ /* 0x0001e8000c10192c */
[----:B0-----:R-:W2:Y:S01]  /*2c4c0*/  LDL.LU R3, [R1+0x10] ;  /* 0x0000100001037983 */ /* 0x001ea20000300800 */
[----:B------:R-:W-:Y:S01]  /*2c4d0*/  ISETP.GT.AND P0, PT, R0, 0x8, P3 ;  /* 0x000000080000780c */ /* 0x000fe20001f04270 */
[----:B--2---:R-:W-:-:S05]  /*2c4e0*/  FMUL R3, R3, R2 ;  /* 0x0000000203037220 */ /* 0x004fca0000400000 */
[----:B------:R-:W-:-:S07]  /*2c4f0*/  F2FP.TF32.F32.PACK_B R3, R3 ;  /* 0x00000003ff03723e */ /* 0x000fce00024050ff */
        /* <DEDUP_REMOVED lines=82> */
[C---:B------:R-:W-:Y:S02]  /*2ca20*/  ISETP.GT.AND P1, PT, R0.reuse, 0x29, P3 ;  /* 0x000000290000780c */ /* 0x040fe40001f24270 */
[----:B------:R-:W-:Y:S01]  /*2ca30*/  ISETP.GT.AND P0, PT, R0, 0x28, P2 ;  /* 0x000000280000780c */ /* 0x000fe20001704270 */
[----:B----4-:R-:W-:-:S05]  /*2ca40*/  FMUL R8, R8, R2 ;  /* 0x0000000208087220 */ /* 0x010fca0000400000 */
[----:B------:R-:W-:-:S05]  /*2ca50*/  F2FP.TF32.F32.PACK_B R8, R8 ;  /* 0x00000008ff08723e */ /* 0x000fca00024050ff */
[----:B------:R0:W-:Y:S04]  /*2ca60*/  @P1 STG.E desc[UR44][R4.64+0xa4], R8 ;  /* 0x0000a40804001986 */ /* 0x0001e8000c10192c */
[----:B0-----:R-:W4:Y:S01]  /*2ca70*/  LDL.LU R8, [R1+0x68] ;  /* 0x0000680001087983 */ /* 0x001f220000300800 */
[----:B--2---:R-:W-:-:S05]  /*2ca80*/  FMUL R3, R3, R2 ;  /* 0x0000000203037220 */ /* 0x004fca0000400000 */
[----:B------:R-:W-:-:S05]  /*2ca90*/  F2FP.TF32.F32.PACK_B R3, R3 ;  /* 0x00000003ff03723e */ /* 0x000fca00024050ff */
[----:B------:R0:W-:Y:S04]  /*2caa0*/  @P0 STG.E desc[UR44][R6.64+0xa0], R3 ;  /* 0x0000a00306000986 */ /* 0x0001e8000c10192c */
[----:B0-----:R-:W2:Y:S01]  /*2cab0*/  LDL.LU R3, [R1+0x64] ;  /* 0x0000640001037983 */ /* 0x001ea20000300800 */
[C---:B------:R-:W-:Y:S02]  /*2cac0*/  ISETP.GT.AND P1, PT, R0.reuse, 0x29, P2 ;  /* 0x000000290000780c */ /* 0x040fe40001724270 */
[----:B------:R-:W-:Y:S01]  /*2cad0*/  ISETP.GT.AND P4, PT, R0, 0x30, P3 ;  /* 0x000000300000780c */ /* 0x000fe20001f84270 */
[-C--:B-----5:R-:W-:Y:S01]  /*2cae0*/  FMUL R10, R10, R2.reuse ;  /* 0x000000020a0a7220 */ /* 0x0a0fe20000400000 */
[C---:B------:R-:W-:Y:S01]  /*2caf0*/  ISETP.GT.AND P5, PT, R0.reuse, 0x31, P3 ;  /* 0x000000310000780c */ /* 0x040fe20001fa4270 */
[-C--:B---3--:R-:W-:Y:S01]  /*2cb00*/  FMUL R9, R9, R2.reuse ;  /* 0x0000000209097220 */ /* 0x088fe20000400000 */
[----:B------:R-:W-:Y:S01]  /*2cb10*/  ISETP.GT.AND P0, PT, R0, 0x30, P2 ;  /* 0x000000300000780c */ /* 0x000fe20001704270 */
[----:B----4-:R-:W-:Y:S01]  /*2cb20*/  FMUL R8, R8, R2 ;  /* 0x0000000208087220 */ /* 0x010fe20000400000 */
[----:B------:R-:W-:-:S02]  /*2cb30*/  F2FP.TF32.F32.PACK_B R10, R10 ;  /* 0x0000000aff0a723e */ /* 0x000fc400024050ff */
[----:B------:R-:W-:Y:S02]  /*2cb40*/  F2FP.TF32.F32.PACK_B R9, R9 ;  /* 0x00000009ff09723e */ /* 0x000fe400024050ff */
[----:B------:R-:W-:Y:S01]  /*2cb50*/  F2FP.TF32.F32.PACK_B R8, R8 ;  /* 0x00000008ff08723e */ /* 0x000fe200024050ff */
[----:B------:R0:W-:Y:S04]  /*2cb60*/  @P1 STG.E desc[UR44][R6.64+0xa4], R10 ;  /* 0x0000a40a06001986 */ /* 0x0001e8000c10192c */
[----:B------:R1:W-:Y:S04]  /*2cb70*/  @P4 STG.E desc[UR44][R4.64+0xc0], R9 ;  /* 0x0000c00904004986 */ /* 0x0003e8000c10192c */
[----:B0-----:R-:W3:Y:S04]  /*2cb80*/  LDL.LU R10, [R1+0x78] ;  /* 0x00007800010a7983 */ /* 0x001ee80000300800 */
[----:B-1----:R-:W4:Y:S01]  /*2cb90*/  LDL.LU R9, [R1+0x74] ;  /* 0x0000740001097983 */ /* 0x002f220000300800 */
[----:B--2---:R-:W-:-:S05]  /*2cba0*/  FMUL R3, R3, R2 ;  /* 0x0000000203037220 */ /* 0x004fca0000400000 */
[----:B------:R-:W-:-:S05]  /*2cbb0*/  F2FP.TF32.F32.PACK_B R3, R3 ;  /* 0x00000003ff03723e */ /* 0x000fca00024050ff */
[----:B------:R0:W-:Y:S04]  /*2cbc0*/  @P5 STG.E desc[UR44][R4.64+0xc4], R3 ;  /* 0x0000c40304005986 */ /* 0x0001e8000c10192c */
[----:B------:R1:W-:Y:S04]  /*2cbd0*/  @P0 STG.E desc[UR44][R6.64+0xc0], R8 ;  /* 0x0000c00806000986 */ /* 0x0003e8000c10192c */
[----:B0-----:R-:W2:Y:S04]  /*2cbe0*/  LDL.LU R3, [R1+0x6c] ;  /* 0x00006c0001037983 */ /* 0x001ea80000300800 */
[----:B-1----:R-:W5:Y:S01]  /*2cbf0*/  LDL.LU R8, [R1+0x70] ;  /* 0x0000700001087983 */ /* 0x002f620000300800 */
[----:B------:R-:W-:-:S02]  /*2cc00*/  ISETP.GT.AND P1, PT, R0, 0x31, P2 ;  /* 0x000000310000780c */ /* 0x000fc40001724270 */
[C---:B------:R-:W-:Y:S02]  /*2cc10*/  ISETP.GT.AND P4, PT, R0.reuse, 0x38, P3 ;  /* 0x000000380000780c */ /* 0x040fe40001f84270 */
[C---:B------:R-:W-:Y:S02]  /*2cc20*/  ISETP.GT.AND P5, PT, R0.reuse, 0x39, P3 ;  /* 0x000000390000780c */ /* 0x040fe40001fa4270 */
[----:B------:R-:W-:Y:S01]  /*2cc30*/  ISETP.GT.AND P0, PT, R0, 0x38, P2 ;  /* 0x000000380000780c */ /* 0x000fe20001704270 */
[-C--:B----4-:R-:W-:Y:S01]  /*2cc40*/  FMUL R9, R9, R2.reuse ;  /* 0x0000000209097220 */ /* 0x090fe20000400000 */
[----:B---3--:R-:W-:-:S04]  /*2cc50*/  FMUL R10, R10, R2 ;  /* 0x000000020a0a7220 */ /* 0x008fc80000400000 */
[----:B------:R-:W-:Y:S02]  /*2cc60*/  F2FP.TF32.F32.PACK_B R9, R9 ;  /* 0x00000009ff09723e */ /* 0x000fe400024050ff */
[----:B------:R-:W-:Y:S01]  /*2cc70*/  F2FP.TF32.F32.PACK_B R10, R10 ;  /* 0x0000000aff0a723e */ /* 0x000fe200024050ff */
[-C--:B--2---:R-:W-:Y:S01]  /*2cc80*/  FMUL R3, R3, R2.reuse ;  /* 0x0000000203037220 */ /* 0x084fe20000400000 */
[----:B-----5:R-:W-:-:S04]  /*2cc90*/  FMUL R8, R8, R2 ;  /* 0x0000000208087220 */ /* 0x020fc80000400000 */
[----:B------:R-:W-:Y:S02]  /*2cca0*/  F2FP.TF32.F32.PACK_B R3, R3 ;  /* 0x00000003ff03723e */ /* 0x000fe400024050ff */
[----:B------:R-:W-:-:S03]  /*2ccb0*/  F2FP.TF32.F32.PACK_B R8, R8 ;  /* 0x00000008ff08723e */ /* 0x000fc600024050ff */
[----:B------:R0:W-:Y:S04]  /*2ccc0*/  @P1 STG.E desc[UR44][R6.64+0xc4], R3 ;  /* 0x0000c40306001986 */ /* 0x0001e8000c10192c */
[----:B------:R1:W-:Y:S04]  /*2ccd0*/  @P4 STG.E desc[UR44][R4.64+0xe0], R8 ;  /* 0x0000e00804004986 */ /* 0x0003e8000c10192c */
[----:B0-----:R-:W2:Y:S04]  /*2cce0*/  LDL.LU R3, [R1+0x7c] ;  /* 0x00007c0001037983 */ /* 0x001ea80000300800 */
[----:B-1----:R-:W3:Y:S04]  /*2ccf0*/  LDL.LU R8, [R1+0x80] ;  /* 0x0000800001087983 */ /* 0x002ee80000300800 */
[----:B------:R0:W-:Y:S04]  /*2cd00*/  @P5 STG.E desc[UR44][R4.64+0xe4], R9 ;  /* 0x0000e40904005986 */ /* 0x0001e8000c10192c */
[----:B------:R1:W-:Y:S04]  /*2cd10*/  @P0 STG.E desc[UR44][R6.64+0xe0], R10 ;  /* 0x0000e00a06000986 */ /* 0x0003e8000c10192c */
[----:B0-----:R-:W4:Y:S04]  /*2cd20*/  LDL.LU R9, [R1+0x84] ;  /* 0x0000840001097983 */ /* 0x001f280000300800 */
[----:B-1----:R-:W5:Y:S01]  /*2cd30*/  LDL.LU R10, [R1+0x88] ;  /* 0x00008800010a7983 */ /* 0x002f620000300800 */
[----:B------:R-:W-:-:S02]  /*2cd40*/  ISETP.GT.AND P1, PT, R0, 0x39, P2 ;  /* 0x000000390000780c */ /* 0x000fc40001724270 */
[C---:B------:R-:W-:Y:S02]  /*2cd50*/  ISETP.GT.AND P4, PT, R0.reuse, 0x40, P3 ;  /* 0x000000400000780c */ /* 0x040fe40001f84270 */
[C---:B------:R-:W-:Y:S02]  /*2cd60*/  ISETP.GT.AND P5, PT, R0.reuse, 0x41, P3 ;  /* 0x000000410000780c */ /* 0x040fe40001fa4270 */
[----:B------:R-:W-:Y:S01]  /*2cd70*/  ISETP.GT.AND P0, PT, R0, 0x40, P2 ;  /* 0x000000400000780c */ /* 0x000fe20001704270 */
[-C--:B------:R-:W-:Y:S01]  /*2cd80*/  FMUL R11, R11, R2.reuse ;  /* 0x000000020b0b7220 */ /* 0x080fe20000400000 */
[----:B------:R-:W-:-:S04]  /*2cd90*/  FMUL R13, R13, R2 ;  /* 0x000000020d0d7220 */ /* 0x000fc80000400000 */
[----:B------:R-:W-:Y:S02]  /*2cda0*/  F2FP.TF32.F32.PACK_B R11, R11 ;  /* 0x0000000bff0b723e */ /* 0x000fe400024050ff */
[----:B------:R-:W-:Y:S01]  /*2cdb0*/  F2FP.TF32.F32.PACK_B R13, R13 ;  /* 0x0000000dff0d723e */ /* 0x000fe200024050ff */
[----:B------:R-:W-:-:S05]  /*2cdc0*/  FMUL R15, R15, R2 ;  /* 0x000000020f0f7220 */ /* 0x000fca0000400000 */
[----:B------:R-:W-:Y:S01]  /*2cdd0*/  F2FP.TF32.F32.PACK_B R15, R15 ;  /* 0x0000000fff0f723e */ /* 0x000fe200024050ff */
[----:B------:R-:W-:-:S05]  /*2cde0*/  FMUL R19, R19, R2 ;  /* 0x0000000213137220 */ /* 0x000fca0000400000 */
[----:B------:R-:W-:Y:S01]  /*2cdf0*/  F2FP.TF32.F32.PACK_B R19, R19 ;  /* 0x00000013ff13723e */ /* 0x000fe200024050ff */
[-C--:B--2---:R-:W-:Y:S01]  /*2ce00*/  FMUL R3, R3, R2.reuse ;  /* 0x0000000203037220 */ /* 0x084fe20000400000 */
[----:B---3--:R-:W-:-:S04]  /*2ce10*/  FMUL R8, R8, R2 ;  /* 0x0000000208087220 */ /* 0x008fc80000400000 */
[----:B------:R-:W-:Y:S02]  /*2ce20*/  F2FP.TF32.F32.PACK_B R3, R3 ;  /* 0x00000003ff03723e */ /* 0x000fe400024050ff */
[----:B------:R-:W-:-:S03]  /*2ce30*/  F2FP.TF32.F32.PACK_B R8, R8 ;  /* 0x00000008ff08723e */ /* 0x000fc600024050ff */
[----:B------:R0:W-:Y:S01]  /*2ce40*/  @P1 STG.E desc[UR44][R6.64+0xe4], R3 ;  /* 0x0000e40306001986 */ /* 0x0001e2000c10192c */
[----:B------:R-:W-:-:S03]  /*2ce50*/  ISETP.GT.AND P1, PT, R0, 0x41, P2 ;  /* 0x000000410000780c */ /* 0x000fc60001724270 */
[----:B------:R1:W-:Y:S01]  /*2ce60*/  @P4 STG.E desc[UR44][R4.64+0x100], R8 ;  /* 0x0001000804004986 */ /* 0x0003e2000c10192c */
[----:B------:R-:W-:Y:S01]  /*2ce70*/  ISETP.GT.AND P4, PT, R0, 0x48, P3 ;  /* 0x000000480000780c */ /* 0x000fe20001f84270 */
[-C--:B----4-:R-:W-:Y:S01]  /*2ce80*/  FMUL R9, R9, R2.reuse ;  /* 0x0000000209097220 */ /* 0x090fe20000400000 */
[-C--:B0-----:R-:W-:Y:S01]  /*2ce90*/  FMUL R3, R235, R2.reuse ;  /* 0x00000002eb037220 */ /* 0x081fe20000400000 */
[-C--:B-----5:R-:W-:Y:S01]  /*2cea0*/  FMUL R10, R10, R2.reuse ;  /* 0x000000020a0a7220 */ /* 0x0a0fe20000400000 */
[----:B-1----:R-:W-:Y:S02]  /*2ceb0*/  FMUL R8, R234, R2 ;  /* 0x00000002ea087220 */ /* 0x002fe40000400000 */
[----:B------:R-:W-:Y:S02]  /*2cec0*/  F2FP.TF32.F32.PACK_B R9, R9 ;  /* 0x00000009ff09723e */ /* 0x000fe400024050ff */
[----:B------:R-:W-:Y:S02]  /*2ced0*/  F2FP.TF32.F32.PACK_B R10, R10 ;  /* 0x0000000aff0a723e */ /* 0x000fe400024050ff */
[----:B------:R-:W-:-:S02]  /*2cee0*/  F2FP.TF32.F32.PACK_B R3, R3 ;  /* 0x00000003ff03723e */ /* 0x000fc400024050ff */
[----:B------:R-:W-:Y:S01]  /*2cef0*/  F2FP.TF32.F32.PACK_B R8, R8 ;  /* 0x00000008ff08723e */ /* 0x000fe200024050ff */
[----:B------:R0:W-:Y:S01]  /*2cf00*/  @P5 STG.E desc[UR44][R4.64+0x104], R9 ;  /* 0x0001040904005986 */ /* 0x0001e2000c10192c */
[----:B------:R-:W-:-:S03]  /*2cf10*/  ISETP.GT.AND P5, PT, R0, 0x49, P3 ;  /* 0x000000490000780c */ /* 0x000fc60001fa4270 */
[----:B------:R1:W-:Y:S01]  /*2cf20*/  @P0 STG.E desc[UR44][R6.64+0x100], R10 ;  /* 0x0001000a06000986 */ /* 0x0003e2000c10192c */
[----:B------:R-:W-:-:S03]  /*2cf30*/  ISETP.GT.AND P0, PT, R0, 0x48, P2 ;  /* 0x000000480000780c */ /* 0x000fc60001704270 */
[----:B------:R2:W-:Y:S01]  /*2cf40*/  @P1 STG.E desc[UR44][R6.64+0x104], R3 ;  /* 0x0001040306001986 */ /* 0x0005e2000c10192c */
[----:B------:R-:W-:-:S03]  /*2cf50*/  ISETP.GT.AND P1, PT, R0, 0x49, P2 ;  /* 0x000000490000780c */ /* 0x000fc60001724270 */
[----:B------:R-:W-:Y:S01]  /*2cf60*/  @P4 STG.E desc[UR44][R4.64+0x120], R8 ;  /* 0x0001200804004986 */ /* 0x000fe2000c10192c */
[-C--:B0-----:R-:W-:Y:S01]  /*2cf70*/  FMUL R9, R233, R2.reuse ;  /* 0x00000002e9097220 */ /* 0x081fe20000400000 */
[----:B------:R-:W-:Y:S01]  /*2cf80*/  ISETP.GT.AND P4, PT, R0, 0x50, P3 ;  /* 0x000000500000780c */ /* 0x000fe20001f84270 */
[----:B-1----:R-:W-:-:S03]  /*2cf90*/  FMUL R10, R232, R2 ;  /* 0x00000002e80a7220 */ /* 0x002fc60000400000 */
[----:B------:R-:W-:Y:S02]  /*2cfa0*/  F2FP.TF32.F32.PACK_B R9, R9 ;  /* 0x00000009ff09723e */ /* 0x000fe400024050ff */
[----:B------:R-:W-:-:S03]  /*2cfb0*/  F2FP.TF32.F32.PACK_B R10, R10 ;  /* 0x0000000aff0a723e */ /* 0x000fc600024050ff */
[----:B------:R0:W-:Y:S01]  /*2cfc0*/  @P5 STG.E desc[UR44][R4.64+0x124], R9 ;  /* 0x0001240904005986 */ /* 0x0001e2000c10192c */
[----:B------:R-:W-:-:S03]  /*2cfd0*/  ISETP.GT.AND P5, PT, R0, 0x51, P3 ;  /* 0x000000510000780c */ /* 0x000fc60001fa4270 */
[----:B------:R-:W-:Y:S01]  /*2cfe0*/  @P0 STG.E desc[UR44][R6.64+0x120], R10 ;  /* 0x0001200a06000986 */ /* 0x000fe2000c10192c */
[----:B------:R-:W-:-:S03]  /*2cff0*/  ISETP.GT.AND P0, PT, R0, 0x50, P2 ;  /* 0x000000500000780c */ /* 0x000fc60001704270 */
[----:B------:R1:W-:Y:S01]  /*2d000*/  @P1 STG.E desc[UR44][R6.64+0x124], R11 ;  /* 0x0001240b06001986 */ /* 0x0003e2000c10192c */
[C---:B------:R-:W-:Y:S01]  /*2d010*/  ISETP.GT.AND P1, PT, R0.reuse, 0x51, P2 ;  /* 0x000000510000780c */ /* 0x040fe20001724270 */
[-C--:B--2---:R-:W-:Y:S02]  /*2d020*/  FMUL R3, R231, R2.reuse ;  /* 0x00000002e7037220 */ /* 0x084fe40000400000 */
[----:B------:R2:W-:Y:S01]  /*2d030*/  @P4 STG.E desc[UR44][R4.64+0x140], R13 ;  /* 0x0001400d04004986 */ /* 0x0005e2000c10192c */
[----:B------:R-:W-:Y:S01]  /*2d040*/  ISETP.GT.AND P4, PT, R0, 0x58, P3 ;  /* 0x000000580000780c */ /* 0x000fe20001f84270 */
[-C--:B0-----:R-:W-:Y:S01]  /*2d050*/  FMUL R9, R230, R2.reuse ;  /* 0x00000002e6097220 */ /* 0x081fe20000400000 */
[----:B------:R-:W-:Y:S01]  /*2d060*/  F2FP.TF32.F32.PACK_B R3, R3 ;  /* 0x00000003ff03723e */ /* 0x000fe200024050ff */
[----:B-1----:R-:W-:-:S03]  /*2d070*/  FMUL R11, R229, R2 ;  /* 0x00000002e50b7220 */ /* 0x002fc60000400000 */
[----:B------:R-:W-:Y:S01]  /*2d080*/  F2FP.TF32.F32.PACK_B R9, R9 ;  /* 0x00000009ff09723e */ /* 0x000fe200024050ff */
[----:B------:R-:W-:Y:S01]  /*2d090*/  @P5 STG.E desc[UR44][R4.64+0x144], R15 ;  /* 0x0001440f04005986 */ /* 0x000fe2000c10192c */
[----:B------:R-:W-:-:S03]  /*2d0a0*/  F2FP.TF32.F32.PACK_B R11, R11 ;  /* 0x0000000bff0b723e */ /* 0x000fc600024050ff */
[----:B------:R0:W-:Y:S01]  /*2d0b0*/  @P0 STG.E desc[UR44][R6.64+0x140], R3 ;  /* 0x0001400306000986 */ /* 0x0001e2000c10192c */
[C---:B------:R-:W-:Y:S02]  /*2d0c0*/  ISETP.GT.AND P5, PT, R0.reuse, 0x59, P3 ;  /* 0x000000590000780c */ /* 0x040fe40001fa4270 */
[C---:B------:R-:W-:Y:S01]  /*2d0d0*/  ISETP.GT.AND P0, PT, R0.reuse, 0x58, P2 ;  /* 0x000000580000780c */ /* 0x040fe20001704270 */
[----:B------:R1:W-:Y:S01]  /*2d0e0*/  @P1 STG.E desc[UR44][R6.64+0x144], R9 ;  /* 0x0001440906001986 */ /* 0x0003e2000c10192c */
[----:B------:R-:W-:Y:S01]  /*2d0f0*/  ISETP.GT.AND P1, PT, R0, 0x59, P2 ;  /* 0x000000590000780c */ /* 0x000fe20001724270 */
[-C--:B--2---:R-:W-:Y:S02]  /*2d100*/  FMUL R13, R228, R2.reuse ;  /* 0x00000002e40d7220 */ /* 0x084fe40000400000 */
[----:B------:R2:W-:Y:S01]  /*2d110*/  @P4 STG.E desc[UR44][R4.64+0x160], R11 ;  /* 0x0001600b04004986 */ /* 0x0005e2000c10192c */
[----:B------:R-:W-:Y:S01]  /*2d120*/  ISETP.GT.AND P4, PT, R0, 0x60, P3 ;  /* 0x000000600000780c */ /* 0x000fe20001f84270 */
[-C--:B0-----:R-:W-:Y:S01]  /*2d130*/  FMUL R3, R227, R2.reuse ;  /* 0x00000002e3037220 */ /* 0x081fe20000400000 */
[----:B------:R-:W-:Y:S01]  /*2d140*/  F2FP.TF32.F32.PACK_B R13, R13 ;  /* 0x0000000dff0d723e */ /* 0x000fe200024050ff */
[----:B-1----:R-:W-:-:S03]  /*2d150*/  FMUL R9, R226, R2 ;  /* 0x00000002e2097220 */ /* 0x002fc60000400000 */
[----:B------:R-:W-:Y:S01]  /*2d160*/  F2FP.TF32.F32.PACK_B R3, R3 ;  /* 0x00000003ff03723e */ /* 0x000fe200024050ff */
[----:B------:R0:W-:Y:S01]  /*2d170*/  @P5 STG.E desc[UR44][R4.64+0x164], R13 ;  /* 0x0001640d04005986 */ /* 0x0001e2000c10192c */
[----:B------:R-:W-:-:S03]  /*2d180*/  F2FP.TF32.F32.PACK_B R9, R9 ;  /* 0x00000009ff09723e */ /* 0x000fc600024050ff */
[----:B------:R-:W-:Y:S01]  /*2d190*/  @P0 STG.E desc[UR44][R6.64+0x160], R19 ;  /* 0x0001601306000986 */ /* 0x000fe2000c10192c */
[C---:B------:R-:W-:Y:S02]  /*2d1a0*/  ISETP.GT.AND P5, PT, R0.reuse, 0x61, P3 ;  /* 0x000000610000780c */ /* 0x040fe40001fa4270 */
[C---:B------:R-:W-:Y:S01]  /*2d1b0*/  ISETP.GT.AND P0, PT, R0.reuse, 0x60, P2 ;  /* 0x000000600000780c */ /* 0x040fe20001704270 */
[----:B------:R1:W-:Y:S01]  /*2d1c0*/  @P1 STG.E desc[UR44][R6.64+0x164], R3 ;  /* 0x0001640306001986 */ /* 0x0003e2000c10192c */
[C---:B------:R-:W-:Y:S01]  /*2d1d0*/  ISETP.GT.AND P1, PT, R0.reuse, 0x61, P2 ;  /* 0x000000610000780c */ /* 0x040fe20001724270 */
[-C--:B--2---:R-:W-:Y:S02]  /*2d1e0*/  FMUL R11, R225, R2.reuse ;  /* 0x00000002e10b7220 */ /* 0x084fe40000400000 */
[----:B------:R2:W-:Y:S01]  /*2d1f0*/  @P4 STG.E desc[UR44][R4.64+0x180], R9 ;  /* 0x0001800904004986 */ /* 0x0005e2000c10192c */
[----:B------:R-:W-:Y:S01]  /*2d200*/  ISETP.GT.AND P4, PT, R0, 0x68, P3 ;  /* 0x000000680000780c */ /* 0x000fe20001f84270 */
[-C--:B------:R-:W-:Y:S01]  /*2d210*/  FMUL R15, R224, R2.reuse ;  /* 0x00000002e00f7220 */ /* 0x080fe20000400000 */
[-C--:B0-----:R-:W-:Y:S01]  /*2d220*/  FMUL R13, R223, R2.reuse ;  /* 0x00000002df0d7220 */ /* 0x081fe20000400000 */
[----:B------:R-:W-:Y:S01]  /*2d230*/  F2FP.TF32.F32.PACK_B R11, R11 ;  /* 0x0000000bff0b723e */ /* 0x000fe200024050ff */
[----:B-1----:R-:W-:-:S02]  /*2d240*/  FMUL R3, R222, R2 ;  /* 0x00000002de037220 */ /* 0x002fc40000400000 */
[----:B------:R-:W-:Y:S02]  /*2d250*/  F2FP.TF32.F32.PACK_B R15, R15 ;  /* 0x0000000fff0f723e */ /* 0x000fe400024050ff */
[----:B------:R-:W-:Y:S02]  /*2d260*/  F2FP.TF32.F32.PACK_B R13, R13 ;  /* 0x0000000dff0d723e */ /* 0x000fe400024050ff */
[----:B------:R-:W-:Y:S01]  /*2d270*/  F2FP.TF32.F32.PACK_B R3, R3 ;  /* 0x00000003ff03723e */ /* 0x000fe200024050ff */
[----:B------:R0:W-:Y:S01]  /*2d280*/  @P5 STG.E desc[UR44][R4.64+0x184], R11 ;  /* 0x0001840b04005986 */ /* 0x0001e2000c10192c */
[----:B------:R-:W-:-:S03]  /*2d290*/  ISETP.GT.AND P5, PT, R0, 0x69, P3 ;  /* 0x000000690000780c */ /* 0x000fc60001fa4270 */
[----:B------:R-:W-:Y:S01]  /*2d2a0*/  @P0 STG.E desc[UR44][R6.64+0x180], R15 ;  /* 0x0001800f06000986 */ /* 0x000fe2000c10192c */
[C---:B------:R-:W-:Y:S01]  /*2d2b0*/  ISETP.GT.AND P0, PT, R0.reuse, 0x68, P2 ;  /* 0x000000680000780c */ /* 0x040fe20001704270 */
[-C--:B--2---:R-:W-:Y:S02]  /*2d2c0*/  FMUL R9, R221, R2.reuse ;  /* 0x00000002dd097220 */ /* 0x084fe40000400000 */
[----:B------:R1:W-:Y:S01]  /*2d2d0*/  @P1 STG.E desc[UR44][R6.64+0x184], R13 ;  /* 0x0001840d06001986 */ /* 0x0003e2000c10192c */
[----:B------:R-:W-:Y:S01]  /*2d2e0*/  ISETP.GT.AND P1, PT, R0, 0x69, P2 ;  /* 0x000000690000780c */ /* 0x000fe20001724270 */
[-C--:B------:R-:W-:Y:S02]  /*2d2f0*/  FMUL R19, R220, R2.reuse ;  /* 0x00000002dc137220 */ /* 0x080fe40000400000 */
[----:B------:R2:W-:Y:S01]  /*2d300*/  @P4 STG.E desc[UR44][R4.64+0x1a0], R3 ;  /* 0x0001a00304004986 */ /* 0x0005e2000c10192c */
[----:B------:R-:W-:Y:S01]  /*2d310*/  ISETP.GT.AND P4, PT, R0, 0x70, P3 ;  /* 0x000000700000780c */ /* 0x000fe20001f84270 */
[----:B0-----:R-:W-:Y:S01]  /*2d320*/  FMUL R11, R219, R2 ;  /* 0x00000002db0b7220 */ /* 0x001fe20000400000 */
[----:B------:R-:W-:-:S02]  /*2d330*/  F2FP.TF32.F32.PACK_B R9, R9 ;  /* 0x00000009ff09723e */ /* 0x000fc400024050ff */
[----:B------:R-:W-:Y:S01]  /*2d340*/  F2FP.TF32.F32.PACK_B R19, R19 ;  /* 0x00000013ff13723e */ /* 0x000fe200024050ff */
[-C--:B-1----:R-:W-:Y:S01]  /*2d350*/  FMUL R13, R218, R2.reuse ;  /* 0x00000002da0d7220 */ /* 0x082fe20000400000 */
[----:B------:R-:W-:Y:S01]  /*2d360*/  F2FP.TF32.F32.PACK_B R11, R11 ;  /* 0x0000000bff0b723e */ /* 0x000fe200024050ff */
[----:B------:R0:W-:Y:S03]  /*2d370*/  @P5 STG.E desc[UR44][R4.64+0x1a4], R9 ;  /* 0x0001a40904005986 */ /* 0x0001e6000c10192c */
[----:B------:R-:W-:Y:S01]  /*2d380*/  F2FP.TF32.F32.PACK_B R13, R13 ;  /* 0x0000000dff0d723e */ /* 0x000fe200024050ff */
[----:B------:R-:W-:Y:S01]  /*2d390*/  @P0 STG.E desc[UR44][R6.64+0x1a0], R19 ;  /* 0x0001a01306000986 */ /* 0x000fe2000c10192c */
[C---:B------:R-:W-:Y:S02]  /*2d3a0*/  ISETP.GT.AND P5, PT, R0.reuse, 0x71, P3 ;  /* 0x000000710000780c */ /* 0x040fe40001fa4270 */
[C---:B------:R-:W-:Y:S01]  /*2d3b0*/  ISETP.GT.AND P0, PT, R0.reuse, 0x70, P2 ;  /* 0x000000700000780c */ /* 0x040fe20001704270 */
[----:B------:R1:W-:Y:S01]  /*2d3c0*/  @P1 STG.E desc[UR44][R6.64+0x1a4], R11 ;  /* 0x0001a40b06001986 */ /* 0x0003e2000c10192c */
[----:B------:R-:W-:Y:S01]  /*2d3d0*/  ISETP.GT.AND P1, PT, R0, 0x71, P2 ;  /* 0x000000710000780c */ /* 0x000fe20001724270 */
[----:B--2---:R-:W-:-:S02]  /*2d3e0*/  FMUL R3, R217, R2 ;  /* 0x00000002d9037220 */ /* 0x004fc40000400000 */
[----:B------:R2:W-:Y:S01]  /*2d3f0*/  @P4 STG.E desc[UR44][R4.64+0x1c0], R13 ;  /* 0x0001c00d04004986 */ /* 0x0005e2000c10192c */
[----:B------:R-:W-:Y:S01]  /*2d400*/  ISETP.GT.AND P4, PT, R0, 0x78, P3 ;  /* 0x000000780000780c */ /* 0x000fe20001f84270 */
[-C--:B------:R-:W-:Y:S01]  /*2d410*/  FMUL R15, R216, R2.reuse ;  /* 0x00000002d80f7220 */ /* 0x080fe20000400000 */
[-C--:B0-----:R-:W-:Y:S01]  /*2d420*/  FMUL R9, R215, R2.reuse ;  /* 0x00000002d7097220 */ /* 0x081fe20000400000 */
[----:B------:R-:W-:Y:S01]  /*2d430*/  F2FP.TF32.F32.PACK_B R3, R3 ;  /* 0x00000003ff03723e */ /* 0x000fe200024050ff */
[----:B-1----:R-:W-:Y:S02]  /*2d440*/  FMUL R11, R214, R2 ;  /* 0x00000002d60b7220 */ /* 0x002fe40000400000 */
        /* <DEDUP_REMOVED lines=219> */
[C---:B------:R-:W-:Y:S01]  /*2e200*/  ISETP.GT.AND P4, PT, R0.reuse, 0xe8, P3 ;  /* 0x000000e80000780c */ /* 0x040fe20001f84270 */
[-C--:B------:R-:W-:Y:S01]  /*2e210*/  FMUL R15, R159, R2.reuse ;  /* 0x000000029f0f7220 */ /* 0x080fe20000400000 */
[----:B------:R-:W-:Y:S01]  /*2e220*/  ISETP.GT.AND P6, PT, R0, 0xe9, P3 ;  /* 0x000000e90000780c */ /* 0x000fe20001fc4270 */
[-C--:B0-----:R-:W-:Y:S01]  /*2e230*/  FMUL R13, R157, R2.reuse ;  /* 0x000000029d0d7220 */ /* 0x081fe20000400000 */
[----:B------:R-:W-:Y:S01]  /*2e240*/  F2FP.TF32.F32.PACK_B R11, R11 ;  /* 0x0000000bff0b723e */ /* 0x000fe200024050ff */
[-C--:B-1----:R-:W-:Y:S01]  /*2e250*/  FMUL R3, R156, R2.reuse ;  /* 0x000000029c037220 */ /* 0x082fe20000400000 */
[----:B------:R-:W-:Y:S01]  /*2e260*/  F2FP.TF32.F32.PACK_B R15, R15 ;  /* 0x0000000fff0f723e */ /* 0x000fe200024050ff */
[----:B--2---:R-:W-:Y:S01]  /*2e270*/  FMUL R9, R155, R2 ;  /* 0x000000029b097220 */ /* 0x004fe20000400000 */
[----:B------:R-:W-:Y:S02]  /*2e280*/  F2FP.TF32.F32.PACK_B R13, R13 ;  /* 0x0000000dff0d723e */ /* 0x000fe400024050ff */
[----:B------:R-:W-:Y:S01]  /*2e290*/  F2FP.TF32.F32.PACK_B R3, R3 ;  /* 0x00000003ff03723e */ /* 0x000fe200024050ff */
[----:B------:R0:W-:Y:S01]  /*2e2a0*/  @P5 STG.E desc[UR44][R4.64+0x384], R11 ;  /* 0x0003840b04005986 */ /* 0x0001e2000c10192c */
[----:B------:R-:W-:-:S03]  /*2e2b0*/  F2FP.TF32.F32.PACK_B R9, R9 ;  /* 0x00000009ff09723e */ /* 0x000fc600024050ff */
[----:B------:R-:W-:Y:S01]  /*2e2c0*/  @P0 STG.E desc[UR44][R6.64+0x380], R15 ;  /* 0x0003800f06000986 */ /* 0x000fe2000c10192c */
[----:B------:R-:W-:-:S03]  /*2e2d0*/  ISETP.GT.AND P0, PT, R0, 0xe8, P2 ;  /* 0x000000e80000780c */ /* 0x000fc60001704270 */
[----:B------:R1:W-:Y:S01]  /*2e2e0*/  @P1 STG.E desc[UR44][R6.64+0x384], R13 ;  /* 0x0003840d06001986 */ /* 0x0003e2000c10192c */
[----:B------:R-:W-:-:S03]  /*2e2f0*/  ISETP.GT.AND P5, PT, R0, 0xe9, P2 ;  /* 0x000000e90000780c */ /* 0x000fc600017a4270 */
[----:B------:R2:W-:Y:S01]  /*2e300*/  @P4 STG.E desc[UR44][R4.64+0x3a0], R3 ;  /* 0x0003a00304004986 */ /* 0x0005e2000c10192c */
[-C--:B------:R-:W-:Y:S01]  /*2e310*/  FMUL R19, R154, R2.reuse ;  /* 0x000000029a137220 */ /* 0x080fe20000400000 */
[C---:B------:R-:W-:Y:S02]  /*2e320*/  ISETP.GT.AND P4, PT, R0.reuse, 0xf1, P3 ;  /* 0x000000f10000780c */ /* 0x040fe40001f84270 */
[----:B------:R3:W-:Y:S01]  /*2e330*/  @P6 STG.E desc[UR44][R4.64+0x3a4], R9 ;  /* 0x0003a40904006986 */ /* 0x0007e2000c10192c */
[----:B------:R-:W-:Y:S01]  /*2e340*/  ISETP.GT.AND P6, PT, R0, 0xf0, P3 ;  /* 0x000000f00000780c */ /* 0x000fe20001fc4270 */
[-C--:B0-----:R-:W-:Y:S01]  /*2e350*/  FMUL R11, R153, R2.reuse ;  /* 0x00000002990b7220 */ /* 0x081fe20000400000 */
[-C--:B-1----:R-:W-:Y:S01]  /*2e360*/  FMUL R13, R152, R2.reuse ;  /* 0x00000002980d7220 */ /* 0x082fe20000400000 */
[----:B------:R-:W-:Y:S01]  /*2e370*/  F2FP.TF32.F32.PACK_B R19, R19 ;  /* 0x00000013ff13723e */ /* 0x000fe200024050ff */
[----:B--2---:R-:W-:Y:S02]  /*2e380*/  FMUL R3, R23, R2 ;  /* 0x0000000217037220 */ /* 0x004fe40000400000 */
[----:B------:R-:W-:-:S02]  /*2e390*/  F2FP.TF32.F32.PACK_B R11, R11 ;  /* 0x0000000bff0b723e */ /* 0x000fc400024050ff */
[----:B------:R-:W-:Y:S02]  /*2e3a0*/  F2FP.TF32.F32.PACK_B R13, R13 ;  /* 0x0000000dff0d723e */ /* 0x000fe400024050ff */
[----:B------:R-:W-:Y:S01]  /*2e3b0*/  F2FP.TF32.F32.PACK_B R3, R3 ;  /* 0x00000003ff03723e */ /* 0x000fe200024050ff */
[----:B------:R0:W-:Y:S04]  /*2e3c0*/  @P0 STG.E desc[UR44][R6.64+0x3a0], R19 ;  /* 0x0003a01306000986 */ /* 0x0001e8000c10192c */
[----:B------:R1:W-:Y:S04]  /*2e3d0*/  @P5 STG.E desc[UR44][R6.64+0x3a4], R11 ;  /* 0x0003a40b06005986 */ /* 0x0003e8000c10192c */
[----:B------:R-:W-:Y:S01]  /*2e3e0*/  @P6 STG.E desc[UR44][R4.64+0x3c0], R13 ;  /* 0x0003c00d04006986 */ /* 0x000fe2000c10192c */
[----:B------:R-:W-:-:S03]  /*2e3f0*/  ISETP.GT.AND P6, PT, R0, 0xf0, P2 ;  /* 0x000000f00000780c */ /* 0x000fc600017c4270 */
[----:B------:R2:W-:Y:S01]  /*2e400*/  @P4 STG.E desc[UR44][R4.64+0x3c4], R3 ;  /* 0x0003c40304004986 */ /* 0x0005e2000c10192c */
[C---:B------:R-:W-:Y:S02]  /*2e410*/  ISETP.GT.AND P4, PT, R0.reuse, 0xf8, P3 ;  /* 0x000000f80000780c */ /* 0x040fe40001f84270 */
[C---:B------:R-:W-:Y:S02]  /*2e420*/  ISETP.GT.AND P3, PT, R0.reuse, 0xf9, P3 ;  /* 0x000000f90000780c */ /* 0x040fe40001f64270 */
[----:B------:R-:W-:Y:S01]  /*2e430*/  ISETP.GT.AND P5, PT, R0, 0xf1, P2 ;  /* 0x000000f10000780c */ /* 0x000fe200017a4270 */
[-C--:B---3--:R-:W-:Y:S01]  /*2e440*/  FMUL R9, R22, R2.reuse ;  /* 0x0000000216097220 */ /* 0x088fe20000400000 */
[-C--:B------:R-:W-:Y:S01]  /*2e450*/  FMUL R15, R21, R2.reuse ;  /* 0x00000002150f7220 */ /* 0x080fe20000400000 */
[-C--:B0-----:R-:W-:Y:S01]  /*2e460*/  FMUL R19, R20, R2.reuse ;  /* 0x0000000214137220 */ /* 0x081fe20000400000 */
[----:B------:R-:W-:Y:S01]  /*2e470*/  FMUL R21, R18, R2 ;  /* 0x0000000212157220 */ /* 0x000fe20000400000 */
[----:B------:R-:W-:Y:S01]  /*2e480*/  USHF.L.U32 UR12, UR8, 0x9, URZ ;  /* 0x00000009080c7899 */ /* 0x000fe2000800063f */
[----:B------:R-:W-:-:S02]  /*2e490*/  F2FP.TF32.F32.PACK_B R9, R9 ;  /* 0x00000009ff09723e */ /* 0x000fc400024050ff */
[----:B------:R-:W-:Y:S02]  /*2e4a0*/  F2FP.TF32.F32.PACK_B R15, R15 ;  /* 0x0000000fff0f723e */ /* 0x000fe400024050ff */
[----:B------:R-:W-:Y:S01]  /*2e4b0*/  F2FP.TF32.F32.PACK_B R19, R19 ;  /* 0x00000013ff13723e */ /* 0x000fe200024050ff */
[----:B------:R-:W-:Y:S01]  /*2e4c0*/  USHF.L.U64.HI UR11, UR8, 0x9, UR9 ;  /* 0x00000009080b7899 */ /* 0x000fe20008010209 */
[----:B------:R-:W-:Y:S01]  /*2e4d0*/  F2FP.TF32.F32.PACK_B R21, R21 ;  /* 0x00000015ff15723e */ /* 0x000fe200024050ff */
[----:B-1----:R-:W-:Y:S01]  /*2e4e0*/  @P3 IMAD.MOV.U32 R11, RZ, RZ, R5 ;  /* 0x000000ffff0b3224 */ /* 0x002fe200078e0005 */
[----:B------:R-:W-:Y:S01]  /*2e4f0*/  @P3 MOV R10, R4 ;  /* 0x00000004000a3202 */ /* 0x000fe20000000f00 */
[----:B------:R0:W-:Y:S01]  /*2e500*/  @P6 STG.E desc[UR44][R6.64+0x3c0], R9 ;  /* 0x0003c00906006986 */ /* 0x0001e2000c10192c */
[----:B--2---:R-:W-:-:S03]  /*2e510*/  IMAD.U32 R3, RZ, RZ, UR12 ;  /* 0x0000000cff037e24 */ /* 0x004fc6000f8e00ff */
[----:B------:R-:W-:Y:S01]  /*2e520*/  @P5 STG.E desc[UR44][R6.64+0x3c4], R15 ;  /* 0x0003c40f06005986 */ /* 0x000fe2000c10192c */
[----:B------:R-:W-:-:S03]  /*2e530*/  ISETP.GT.AND P1, PT, R158, 0x80, PT ;  /* 0x000000809e00780c */ /* 0x000fc60003f24270 */
[----:B------:R1:W-:Y:S01]  /*2e540*/  @P4 STG.E desc[UR44][R4.64+0x3e0], R19 ;  /* 0x0003e01304004986 */ /* 0x0003e2000c10192c */
[C---:B------:R-:W-:Y:S02]  /*2e550*/  ISETP.GT.AND P4, PT, R0.reuse, 0xf8, P2 ;  /* 0x000000f80000780c */ /* 0x040fe40001784270 */
[----:B------:R-:W-:Y:S01]  /*2e560*/  ISETP.GT.AND P2, PT, R0, 0xf9, P2 ;  /* 0x000000f90000780c */ /* 0x000fe20001744270 */
[----:B------:R2:W-:Y:S01]  /*2e570*/  @P3 STG.E desc[UR44][R10.64+0x3e4], R21 ;  /* 0x0003e4150a003986 */ /* 0x0005e2000c10192c */
[----:B0-----:R-:W-:Y:S01]  /*2e580*/  MOV R9, UR11 ;  /* 0x0000000b00097c02 */ /* 0x001fe20008000f00 */
[-C--:B------:R-:W-:Y:S01]  /*2e590*/  FMUL R23, R14, R2.reuse ;  /* 0x000000020e177220 */ /* 0x080fe20000400000 */
[----:B------:R-:W-:Y:S01]  /*2e5a0*/  IADD3 R8, P3, P6, R4, UR5, R3 ;  /* 0x0000000504087c10 */ /* 0x000fe2000fe7e003 */
[-C--:B------:R-:W-:Y:S01]  /*2e5b0*/  FMUL R13, R12, R2.reuse ;  /* 0x000000020c0d7220 */ /* 0x080fe20000400000 */
[----:B------:R-:W-:Y:S02]  /*2e5c0*/  ISETP.GT.AND P5, PT, R0, RZ, P1 ;  /* 0x000000ff0000720c */ /* 0x000fe40000fa4270 */
[----:B------:R-:W-:Y:S01]  /*2e5d0*/  IADD3.X R9, R5, UR4, R9, P3, P6 ;  /* 0x0000000405097c10 */ /* 0x000fe20009fec409 */
[----:B------:R-:W-:Y:S01]  /*2e5e0*/  FMUL R3, R24, R2 ;  /* 0x0000000218037220 */ /* 0x000fe20000400000 */
[----:B------:R-:W-:-:S02]  /*2e5f0*/  ISETP.GT.AND P3, PT, R0, 0x1, P1 ;  /* 0x000000010000780c */ /* 0x000fc40000f64270 */
[----:B------:R-:W-:Y:S01]  /*2e600*/  F2FP.TF32.F32.PACK_B R23, R23 ;  /* 0x00000017ff17723e */ /* 0x000fe200024050ff */
[----:B------:R-:W-:Y:S01]  /*2e610*/  FMUL R25, R25, R2 ;  /* 0x0000000219197220 */ /* 0x000fe20000400000 */
[----:B-1----:R-:W-:Y:S02]  /*2e620*/  IADD3 R4, P6, R4, UR12, RZ ;  /* 0x0000000c04047c10 */ /* 0x002fe4000ffde0ff */
[----:B------:R-:W-:Y:S02]  /*2e630*/  F2FP.TF32.F32.PACK_B R13, R13 ;  /* 0x0000000dff0d723e */ /* 0x000fe400024050ff */
[----:B------:R-:W-:Y:S01]  /*2e640*/  ISETP.GT.AND P0, PT, R158, 0x88, PT ;  /* 0x000000889e00780c */ /* 0x000fe20003f04270 */
[----:B------:R-:W-:Y:S01]  /*2e650*/  @P4 STG.E desc[UR44][R6.64+0x3e0], R23 ;  /* 0x0003e01706004986 */ /* 0x000fe2000c10192c */
[----:B------:R-:W-:Y:S02]  /*2e660*/  IADD3.X R5, R5, UR11, RZ, P6, !PT ;  /* 0x0000000b05057c10 */ /* 0x000fe4000b7fe4ff */
[----:B------:R-:W-:Y:S01]  /*2e670*/  F2FP.TF32.F32.PACK_B R3, R3 ;  /* 0x00000003ff03723e */ /* 0x000fe200024050ff */
[----:B------:R-:W-:Y:S01]  /*2e680*/  @P2 STG.E desc[UR44][R6.64+0x3e4], R13 ;  /* 0x0003e40d06002986 */ /* 0x000fe2000c10192c */
[----:B------:R-:W-:-:S02]  /*2e690*/  F2FP.TF32.F32.PACK_B R25, R25 ;  /* 0x00000019ff19723e */ /* 0x000fc400024050ff */
[----:B------:R-:W-:Y:S01]  /*2e6a0*/  ISETP.GT.AND P2, PT, R0, RZ, P0 ;  /* 0x000000ff0000720c */ /* 0x000fe20000744270 */
[----:B------:R0:W-:Y:S01]  /*2e6b0*/  @P5 STG.E desc[UR44][R4.64], R3 ;  /* 0x0000000304005986 */ /* 0x0001e2000c10192c */
[-C--:B------:R-:W-:Y:S01]  /*2e6c0*/  FMUL R15, R26, R2.reuse ;  /* 0x000000021a0f7220 */ /* 0x080fe20000400000 */
[----:B------:R-:W-:Y:S02]  /*2e6d0*/  ISETP.GT.AND P4, PT, R0, 0x1, P0 ;  /* 0x000000010000780c */ /* 0x000fe40000784270 */
[----:B--2---:R-:W-:Y:S01]  /*2e6e0*/  IADD3 R10, P5, R4, UR5, RZ ;  /* 0x00000005040a7c10 */ /* 0x004fe2000ffbe0ff */
[----:B------:R-:W-:Y:S01]  /*2e6f0*/  @P3 STG.E desc[UR44][R4.64+0x4], R25 ;  /* 0x0000041904003986 */ /* 0x000fe2000c10192c */
[----:B------:R-:W-:Y:S01]  /*2e700*/  ISETP.GT.AND P3, PT, R0, 0x8, P1 ;  /* 0x000000080000780c */ /* 0x000fe20000f64270 */
[-C--:B------:R-:W-:Y:S01]  /*2e710*/  FMUL R27, R27, R2.reuse ;  /* 0x000000021b1b7220 */ /* 0x080fe20000400000 */
[----:B------:R-:W-:Y:S02]  /*2e720*/  F2FP.TF32.F32.PACK_B R15, R15 ;  /* 0x0000000fff0f723e */ /* 0x000fe400024050ff */
[----:B------:R-:W-:Y:S01]  /*2e730*/  IADD3.X R11, R5, UR4, RZ, P5, !PT ;  /* 0x00000004050b7c10 */ /* 0x000fe2000affe4ff */
[----:B0-----:R-:W-:Y:S01]  /*2e740*/  FMUL R3, R28, R2 ;  /* 0x000000021c037220 */ /* 0x001fe20000400000 */
[----:B------:R-:W-:-:S02]  /*2e750*/  F2FP.TF32.F32.PACK_B R27, R27 ;  /* 0x0000001bff1b723e */ /* 0x000fc400024050ff */
[C---:B------:R-:W-:Y:S01]  /*2e760*/  ISETP.GT.AND P5, PT, R0.reuse, 0x9, P1 ;  /* 0x000000090000780c */ /* 0x040fe20000fa4270 */
[----:B------:R-:W-:Y:S01]  /*2e770*/  @P2 STG.E desc[UR44][R10.64], R15 ;  /* 0x0000000f0a002986 */ /* 0x000fe2000c10192c */
[----:B------:R-:W-:Y:S02]  /*2e780*/  F2FP.TF32.F32.PACK_B R3, R3 ;  /* 0x00000003ff03723e */ /* 0x000fe400024050ff */
[----:B------:R-:W-:Y:S01]  /*2e790*/  ISETP.GT.AND P2, PT, R0, 0x8, P0 ;  /* 0x000000080000780c */ /* 0x000fe20000744270 */
[-C--:B------:R-:W-:Y:S01]  /*2e7a0*/  FMUL R29, R29, R2.reuse ;  /* 0x000000021d1d7220 */ /* 0x080fe20000400000 */
[----:B------:R0:W-:Y:S01]  /*2e7b0*/  @P4 STG.E desc[UR44][R10.64+0x4], R27 ;  /* 0x0000041b0a004986 */ /* 0x0001e2000c10192c */
[----:B------:R-:W-:Y:S01]  /*2e7c0*/  FMUL R13, R30, R2 ;  /* 0x000000021e0d7220 */ /* 0x000fe20000400000 */
[----:B------:R-:W-:Y:S02]  /*2e7d0*/  IADD3 R6, P4, R4, UR5, RZ ;  /* 0x0000000504067c10 */ /* 0x000fe4000ff9e0ff */
[----:B------:R1:W-:Y:S01]  /*2e7e0*/  @P3 STG.E desc[UR44][R4.64+0x20], R3 ;  /* 0x0000200304003986 */ /* 0x0003e2000c10192c */
[----:B------:R-:W-:-:S02]  /*2e7f0*/  ISETP.GT.AND P3, PT, R0, 0x9, P0 ;  /* 0x000000090000780c */ /* 0x000fc40000764270 */
[----:B------:R-:W-:Y:S01]  /*2e800*/  F2FP.TF32.F32.PACK_B R29, R29 ;  /* 0x0000001dff1d723e */ /* 0x000fe200024050ff */
[----:B------:R-:W-:Y:S01]  /*2e810*/  FMUL R31, R31, R2 ;  /* 0x000000021f1f7220 */ /* 0x000fe20000400000 */
[----:B------:R-:W-:Y:S02]  /*2e820*/  F2FP.TF32.F32.PACK_B R13, R13 ;  /* 0x0000000dff0d723e */ /* 0x000fe400024050ff */
[----:B------:R-:W-:Y:S01]  /*2e830*/  IADD3.X R7, R5, UR4, RZ, P4, !PT ;  /* 0x0000000405077c10 */ /* 0x000fe2000a7fe4ff */
[----:B------:R-:W-:Y:S01]  /*2e840*/  @P5 STG.E desc[UR44][R4.64+0x24], R29 ;  /* 0x0000241d04005986 */ /* 0x000fe2000c10192c */
[----:B------:R-:W-:-:S03]  /*2e850*/  F2FP.TF32.F32.PACK_B R31, R31 ;  /* 0x0000001fff1f723e */ /* 0x000fc600024050ff */
[----:B------:R2:W-:Y:S01]  /*2e860*/  @P2 STG.E desc[UR44][R6.64+0x20], R13 ;  /* 0x0000200d06002986 */ /* 0x0005e2000c10192c */
[C---:B------:R-:W-:Y:S02]  /*2e870*/  ISETP.GT.AND P2, PT, R0.reuse, 0x10, P0 ;  /* 0x000000100000780c */ /* 0x040fe40000744270 */
[C---:B------:R-:W-:Y:S01]  /*2e880*/  ISETP.GT.AND P4, PT, R0.reuse, 0x10, P1 ;  /* 0x000000100000780c */ /* 0x040fe20000f84270 */
[----:B------:R-:W-:Y:S01]  /*2e890*/  @P3 STG.E desc[UR44][R8.64+0x24], R31 ;  /* 0x0000241f08003986 */ /* 0x000fe2000c10192c */
[----:B------:R-:W-:Y:S01]  /*2e8a0*/  ISETP.GT.AND P5, PT, R0, 0x11, P1 ;  /* 0x000000110000780c */ /* 0x000fe20000fa4270 */
[-C--:B0-----:R-:W-:Y:S01]  /*2e8b0*/  FMUL R11, R32, R2.reuse ;  /* 0x00000002200b7220 */ /* 0x081fe20000400000 */
[----:B------:R-:W-:Y:S01]  /*2e8c0*/  ISETP.GT.AND P3, PT, R0, 0x11, P0 ;  /* 0x000000110000780c */ /* 0x000fe20000764270 */
[-C--:B------:R-:W-:Y:S01]  /*2e8d0*/  FMUL R33, R33, R2.reuse ;  /* 0x0000000221217220 */ /* 0x080fe20000400000 */
[----:B-1----:R-:W-:Y:S02]  /*2e8e0*/  FMUL R3, R34, R2 ;  /* 0x0000000222037220 */ /* 0x002fe40000400000 */
[----:B------:R-:W-:-:S02]  /*2e8f0*/  F2FP.TF32.F32.PACK_B R11, R11 ;  /* 0x0000000bff0b723e */ /* 0x000fc400024050ff */
[----:B------:R-:W-:Y:S01]  /*2e900*/  F2FP.TF32.F32.PACK_B R33, R33 ;  /* 0x00000021ff21723e */ /* 0x000fe200024050ff */
[----:B--2---:R-:W-:Y:S01]  /*2e910*/  @P2 IMAD.MOV.U32 R6, RZ, RZ, R8 ;  /* 0x000000ffff062224 */ /* 0x004fe200078e0008 */
[----:B------:R-:W-:Y:S01]  /*2e920*/  F2FP.TF32.F32.PACK_B R3, R3 ;  /* 0x00000003ff03723e */ /* 0x000fe200024050ff */
[----:B------:R-:W-:Y:S01]  /*2e930*/  FMUL R35, R35, R2 ;  /* 0x0000000223237220 */ /* 0x000fe20000400000 */
[----:B------:R-:W-:Y:S01]  /*2e940*/  @P2 MOV R7, R9 ;  /* 0x0000000900072202 */ /* 0x000fe20000000f00 */
[----:B------:R-:W-:Y:S04]  /*2e950*/  @P4 STG.E desc[UR44][R4.64+0x40], R11 ;  /* 0x0000400b04004986 */ /* 0x000fe8000c10192c */
[----:B------:R-:W-:Y:S01]  /*2e960*/  @P5 STG.E desc[UR44][R4.64+0x44], R33 ;  /* 0x0000442104005986 */ /* 0x000fe2000c10192c */
[----:B------:R-:W-:-:S03]  /*2e970*/  F2FP.TF32.F32.PACK_B R35, R35 ;  /* 0x00000023ff23723e */ /* 0x000fc600024050ff */
[----:B------:R0:W-:Y:S01]  /*2e980*/  @P2 STG.E desc[UR44][R6.64+0x40], R3 ;  /* 0x0000400306002986 */ /* 0x0001e2000c10192c */
[C---:B------:R-:W-:Y:S02]  /*2e990*/  ISETP.GT.AND P2, PT, R0.reuse, 0x18, P0 ;  /* 0x000000180000780c */ /* 0x040fe40000744270 */
[C---:B------:R-:W-:Y:S02]  /*2e9a0*/  ISETP.GT.AND P4, PT, R0.reuse, 0x18, P1 ;  /* 0x000000180000780c */ /* 0x040fe40000f84270 */
[----:B------:R-:W-:Y:S01]  /*2e9b0*/  ISETP.GT.AND P5, PT, R0, 0x19, P1 ;  /* 0x000000190000780c */ /* 0x000fe20000fa4270 */
[----:B0-----:R-:W-:Y:S01]  /*2e9c0*/  @P3 IMAD.MOV.U32 R6, RZ, RZ, R8 ;  /* 0x000000ffff063224 */ /* 0x001fe200078e0008 */
[----:B------:R-:W-:Y:S01]  /*2e9d0*/  @P3 MOV R7, R9 ;  /* 0x0000000900073202 */ /* 0x000fe20000000f00 */
[-C--:B------:R-:W-:Y:S01]  /*2e9e0*/  FMUL R13, R36, R2.reuse ;  /* 0x00000002240d7220 */ /* 0x080fe20000400000 */
[----:B------:R-:W-:-:S03]  /*2e9f0*/  FMUL R37, R37, R2 ;  /* 0x0000000225257220 */ /* 0x000fc60000400000 */
[----:B------:R0:W-:Y:S01]  /*2ea00*/  @P3 STG.E desc[UR44][R6.64+0x44], R35 ;  /* 0x0000442306003986 */ /* 0x0001e2000c10192c */
[----:B------:R-:W-:Y:S01]  /*2ea10*/  ISETP.GT.AND P3, PT, R0, 0x19, P0 ;  /* 0x000000190000780c */ /* 0x000fe20000764270 */
[-C--:B------:R-:W-:Y:S01]  /*2ea20*/  FMUL R11, R38, R2.reuse ;  /* 0x00000002260b7220 */ /* 0x080fe20000400000 */
[----:B------:R-:W-:Y:S02]  /*2ea30*/  F2FP.TF32.F32.PACK_B R13, R13 ;  /* 0x0000000dff0d723e */ /* 0x000fe400024050ff */
[----:B------:R-:W-:Y:S01]  /*2ea40*/  F2FP.TF32.F32.PACK_B R37, R37 ;  /* 0x00000025ff25723e */ /* 0x000fe200024050ff */
[----:B------:R-:W-:Y:S01]  /*2ea50*/  FMUL R39, R39, R2 ;  /* 0x0000000227277220 */ /* 0x000fe20000400000 */
[----:B------:R-:W-:Y:S01]  /*2ea60*/  F2FP.TF32.F32.PACK_B R11, R11 ;  /* 0x0000000bff0b723e */ /* 0x000fe200024050ff */
[----:B------:R-:W-:Y:S01]  /*2ea70*/  @P4 STG.E desc[UR44][R4.64+0x60], R13 ;  /* 0x0000600d04004986 */ /* 0x000fe2000c10192c */
[----:B0-----:R-:W-:Y:S01]  /*2ea80*/  @P2 IMAD.MOV.U32 R6, RZ, RZ, R8 ;  /* 0x000000ffff062224 */ /* 0x001fe200078e0008 */
[----:B------:R-:W-:-:S02]  /*2ea90*/  @P2 MOV R7, R9 ;  /* 0x0000000900072202 */ /* 0x000fc40000000f00 */
        /* <DEDUP_REMOVED lines=406> */
[-C--:B------:R-:W-:Y:S01]  /*30400*/  FMUL R13, R120, R2.reuse ;  /* 0x00000002780d7220 */ /* 0x080fe20000400000 */
[----:B0-----:R-:W-:Y:S01]  /*30410*/  @P3 IMAD.MOV.U32 R6, RZ, RZ, R8 ;  /* 0x000000ffff063224 */ /* 0x001fe200078e0008 */
[----:B------:R-:W-:Y:S01]  /*30420*/  @P3 MOV R7, R9 ;  /* 0x0000000900073202 */ /* 0x000fe20000000f00 */
[-C--:B------:R-:W-:Y:S01]  /*30430*/  FMUL R121, R121, R2.reuse ;  /* 0x0000000279797220 */ /* 0x080fe20000400000 */
[----:B------:R-:W-:-:S03]  /*30440*/  FMUL R11, R122, R2 ;  /* 0x000000027a0b7220 */ /* 0x000fc60000400000 */
[----:B------:R0:W-:Y:S01]  /*30450*/  @P3 STG.E desc[UR44][R6.64+0x2e4], R119 ;  /* 0x0002e47706003986 */ /* 0x0001e2000c10192c */
[----:B------:R-:W-:Y:S02]  /*30460*/  ISETP.GT.AND P3, PT, R0, 0xc1, P0 ;  /* 0x000000c10000780c */ /* 0x000fe40000764270 */
        /* <DEDUP_REMOVED lines=8> */
[----:B------:R-:W-:Y:S01]  /*304f0*/  ISETP.GT.AND P4, PT, R0, 0xc8, P1 ;  /* 0x000000c80000780c */ /* 0x000fe20000f84270 */
[-C--:B------:R-:W-:Y:S01]  /*30500*/  FMUL R3, R124, R2.reuse ;  /* 0x000000027c037220 */ /* 0x080fe20000400000 */
[----:B------:R-:W-:Y:S01]  /*30510*/  F2FP.TF32.F32.PACK_B R123, R123 ;  /* 0x0000007bff7b723e */ /* 0x000fe200024050ff */
[----:B------:R0:W-:Y:S01]  /*30520*/  @P2 STG.E desc[UR44][R6.64+0x300], R11 ;  /* 0x0003000b06002986 */ /* 0x0001e2000c10192c */
[C---:B------:R-:W-:Y:S02]  /*30530*/  ISETP.GT.AND P2, PT, R0.reuse, 0xc8, P0 ;  /* 0x000000c80000780c */ /* 0x040fe40000744270 */
[----:B------:R-:W-:Y:S01]  /*30540*/  ISETP.GT.AND P5, PT, R0, 0xc9, P1 ;  /* 0x000000c90000780c */ /* 0x000fe20000fa4270 */
[-C--:B------:R-:W-:Y:S01]  /*30550*/  FMUL R125, R125, R2.reuse ;  /* 0x000000027d7d7220 */ /* 0x080fe20000400000 */
[----:B------:R-:W-:Y:S01]  /*30560*/  F2FP.TF32.F32.PACK_B R3, R3 ;  /* 0x00000003ff03723e */ /* 0x000fe200024050ff */
[----:B0-----:R-:W-:Y:S01]  /*30570*/  @P3 IMAD.MOV.U32 R6, RZ, RZ, R8 ;  /* 0x000000ffff063224 */ /* 0x001fe200078e0008 */
[----:B------:R-:W-:Y:S01]  /*30580*/  @P3 MOV R7, R9 ;  /* 0x0000000900073202 */ /* 0x000fe20000000f00 */
[----:B------:R-:W-:-:S04]  /*30590*/  FMUL R13, R126, R2 ;  /* 0x000000027e0d7220 */ /* 0x000fc80000400000 */
[----:B------:R0:W-:Y:S01]  /*305a0*/  @P3 STG.E desc[UR44][R6.64+0x304], R123 ;  /* 0x0003047b06003986 */ /* 0x0001e2000c10192c */
[C---:B------:R-:W-:Y:S02]  /*305b0*/  ISETP.GT.AND P3, PT, R0.reuse, 0xc9, P0 ;  /* 0x000000c90000780c */ /* 0x040fe40000764270 */
[----:B------:R-:W-:Y:S01]  /*305c0*/  F2FP.TF32.F32.PACK_B R125, R125 ;  /* 0x0000007dff7d723e */ /* 0x000fe200024050ff */
[----:B------:R-:W-:Y:S01]  /*305d0*/  @P4 STG.E desc[UR44][R4.64+0x320], R3 ;  /* 0x0003200304004986 */ /* 0x000fe2000c10192c */
[----:B------:R-:W-:Y:S01]  /*305e0*/  ISETP.GT.AND P4, PT, R0, 0xd0, P1 ;  /* 0x000000d00000780c */ /* 0x000fe20000f84270 */
[-C--:B------:R-:W-:Y:S01]  /*305f0*/  FMUL R127, R127, R2.reuse ;  /* 0x000000027f7f7220 */ /* 0x080fe20000400000 */
[----:B------:R-:W-:Y:S01]  /*30600*/  F2FP.TF32.F32.PACK_B R13, R13 ;  /* 0x0000000dff0d723e */ /* 0x000fe200024050ff */
[----:B------:R-:W-:Y:S01]  /*30610*/  FMUL R11, R128, R2 ;  /* 0x00000002800b7220 */ /* 0x000fe20000400000 */
[----:B0-----:R-:W-:Y:S01]  /*30620*/  @P2 IMAD.MOV.U32 R6, RZ, RZ, R8 ;  /* 0x000000ffff062224 */ /* 0x001fe200078e0008 */
[----:B------:R-:W-:Y:S01]  /*30630*/  @P2 MOV R7, R9 ;  /* 0x0000000900072202 */ /* 0x000fe20000000f00 */
[----:B------:R-:W-:Y:S01]  /*30640*/  @P5 STG.E desc[UR44][R4.64+0x324], R125 ;  /* 0x0003247d04005986 */ /* 0x000fe2000c10192c */
[----:B------:R-:W-:-:S02]  /*30650*/  ISETP.GT.AND P5, PT, R0, 0xd1, P1 ;  /* 0x000000d10000780c */ /* 0x000fc40000fa4270 */
[----:B------:R-:W-:Y:S01]  /*30660*/  F2FP.TF32.F32.PACK_B R127, R127 ;  /* 0x0000007fff7f723e */ /* 0x000fe200024050ff */
[----:B------:R0:W-:Y:S01]  /*30670*/  @P2 STG.E desc[UR44][R6.64+0x320], R13 ;  /* 0x0003200d06002986 */ /* 0x0001e2000c10192c */
[----:B------:R-:W-:Y:S02]  /*30680*/  F2FP.TF32.F32.PACK_B R11, R11 ;  /* 0x0000000bff0b723e */ /* 0x000fe400024050ff */
[----:B------:R-:W-:Y:S01]  /*30690*/  ISETP.GT.AND P2, PT, R0, 0xd0, P0 ;  /* 0x000000d00000780c */ /* 0x000fe20000744270 */
[-C--:B------:R-:W-:Y:S01]  /*306a0*/  FMUL R129, R129, R2.reuse ;  /* 0x0000000281817220 */ /* 0x080fe20000400000 */
[----:B0-----:R-:W-:Y:S01]  /*306b0*/  @P3 IMAD.MOV.U32 R6, RZ, RZ, R8 ;  /* 0x000000ffff063224 */ /* 0x001fe200078e0008 */
[----:B------:R-:W-:Y:S01]  /*306c0*/  @P3 MOV R7, R9 ;  /* 0x0000000900073202 */ /* 0x000fe20000000f00 */
[----:B------:R-:W-:Y:S02]  /*306d0*/  FMUL R3, R130, R2 ;  /* 0x0000000282037220 */ /* 0x000fe40000400000 */
[----:B------:R-:W-:-:S02]  /*306e0*/  F2FP.TF32.F32.PACK_B R129, R129 ;  /* 0x00000081ff81723e */ /* 0x000fc400024050ff */
[----:B------:R0:W-:Y:S04]  /*306f0*/  @P3 STG.E desc[UR44][R6.64+0x324], R127 ;  /* 0x0003247f06003986 */ /* 0x0001e8000c10192c */
[----:B------:R1:W-:Y:S01]  /*30700*/  @P4 STG.E desc[UR44][R4.64+0x340], R11 ;  /* 0x0003400b04004986 */ /* 0x0003e2000c10192c */
[C---:B------:R-:W-:Y:S02]  /*30710*/  ISETP.GT.AND P4, PT, R0.reuse, 0xd1, P0 ;  /* 0x000000d10000780c */ /* 0x040fe40000784270 */
[C---:B------:R-:W-:Y:S01]  /*30720*/  ISETP.GT.AND P3, PT, R0.reuse, 0xd8, P0 ;  /* 0x000000d80000780c */ /* 0x040fe20000764270 */
[----:B------:R-:W-:Y:S01]  /*30730*/  @P5 STG.E desc[UR44][R4.64+0x344], R129 ;  /* 0x0003448104005986 */ /* 0x000fe2000c10192c */
[----:B------:R-:W-:Y:S01]  /*30740*/  ISETP.GT.AND P5, PT, R0, 0xd8, P1 ;  /* 0x000000d80000780c */ /* 0x000fe20000fa4270 */
[-C--:B------:R-:W-:Y:S01]  /*30750*/  FMUL R131, R131, R2.reuse ;  /* 0x0000000283837220 */ /* 0x080fe20000400000 */
[----:B------:R-:W-:Y:S01]  /*30760*/  F2FP.TF32.F32.PACK_B R3, R3 ;  /* 0x00000003ff03723e */ /* 0x000fe200024050ff */
[----:B0-----:R-:W-:Y:S01]  /*30770*/  @P2 IMAD.MOV.U32 R6, RZ, RZ, R8 ;  /* 0x000000ffff062224 */ /* 0x001fe200078e0008 */
[----:B------:R-:W-:Y:S01]  /*30780*/  @P2 MOV R7, R9 ;  /* 0x0000000900072202 */ /* 0x000fe20000000f00 */
[-C--:B------:R-:W-:Y:S01]  /*30790*/  FMUL R13, R132, R2.reuse ;  /* 0x00000002840d7220 */ /* 0x080fe20000400000 */
[----:B------:R-:W-:Y:S01]  /*307a0*/  ISETP.GT.AND P6, PT, R0, 0xd9, P1 ;  /* 0x000000d90000780c */ /* 0x000fe20000fc4270 */
[-C--:B------:R-:W-:Y:S01]  /*307b0*/  FMUL R133, R133, R2.reuse ;  /* 0x0000000285857220 */ /* 0x080fe20000400000 */
[----:B------:R-:W-:Y:S01]  /*307c0*/  F2FP.TF32.F32.PACK_B R131, R131 ;  /* 0x00000083ff83723e */ /* 0x000fe200024050ff */
[----:B------:R0:W-:Y:S01]  /*307d0*/  @P2 STG.E desc[UR44][R6.64+0x340], R3 ;  /* 0x0003400306002986 */ /* 0x0001e2000c10192c */
[----:B-1----:R-:W-:Y:S01]  /*307e0*/  FMUL R11, R134, R2 ;  /* 0x00000002860b7220 */ /* 0x002fe20000400000 */
[----:B------:R-:W-:-:S02]  /*307f0*/  F2FP.TF32.F32.PACK_B R13, R13 ;  /* 0x0000000dff0d723e */ /* 0x000fc400024050ff */
[----:B------:R-:W-:Y:S02]  /*30800*/  ISETP.GT.AND P2, PT, R0, 0xd9, P0 ;  /* 0x000000d90000780c */ /* 0x000fe40000744270 */
[----:B------:R-:W-:Y:S01]  /*30810*/  F2FP.TF32.F32.PACK_B R133, R133 ;  /* 0x00000085ff85723e */ /* 0x000fe200024050ff */
[----:B0-----:R-:W-:Y:S01]  /*30820*/  @P4 IMAD.MOV.U32 R6, RZ, RZ, R8 ;  /* 0x000000ffff064224 */ /* 0x001fe200078e0008 */
[----:B------:R-:W-:Y:S02]  /*30830*/  @P4 MOV R7, R9 ;  /* 0x0000000900074202 */ /* 0x000fe40000000f00 */
[----:B------:R-:W-:-:S03]  /*30840*/  F2FP.TF32.F32.PACK_B R11, R11 ;  /* 0x0000000bff0b723e */ /* 0x000fc600024050ff */
[----:B------:R0:W-:Y:S01]  /*30850*/  @P4 STG.E desc[UR44][R6.64+0x344], R131 ;  /* 0x0003448306004986 */ /* 0x0001e2000c10192c */
[----:B------:R-:W-:-:S03]  /*30860*/  FMUL R135, R135, R2 ;  /* 0x0000000287877220 */ /* 0x000fc60000400000 */
[----:B------:R1:W-:Y:S01]  /*30870*/  @P5 STG.E desc[UR44][R4.64+0x360], R13 ;  /* 0x0003600d04005986 */ /* 0x0003e2000c10192c */
[----:B------:R-:W-:-:S03]  /*30880*/  ISETP.GT.AND P5, PT, R0, 0xe0, P0 ;  /* 0x000000e00000780c */ /* 0x000fc600007a4270 */
[----:B------:R-:W-:Y:S01]  /*30890*/  @P6 STG.E desc[UR44][R4.64+0x364], R133 ;  /* 0x0003648504006986 */ /* 0x000fe2000c10192c */
[----:B0-----:R-:W-:Y:S01]  /*308a0*/  @P3 IMAD.MOV.U32 R6, RZ, RZ, R8 ;  /* 0x000000ffff063224 */ /* 0x001fe200078e0008 */
[----:B------:R-:W-:Y:S02]  /*308b0*/  @P3 MOV R7, R9 ;  /* 0x0000000900073202 */ /* 0x000fe40000000f00 */
[----:B------:R-:W-:-:S03]  /*308c0*/  ISETP.GT.AND P4, PT, R0, 0xe1, P1 ;  /* 0x000000e10000780c */ /* 0x000fc60000f84270 */
[----:B------:R0:W-:Y:S01]  /*308d0*/  @P3 STG.E desc[UR44][R6.64+0x360], R11 ;  /* 0x0003600b06003986 */ /* 0x0001e2000c10192c */
[----:B------:R-:W-:Y:S01]  /*308e0*/  ISETP.GT.AND P3, PT, R0, 0xe0, P1 ;  /* 0x000000e00000780c */ /* 0x000fe20000f64270 */
[-C--:B------:R-:W-:Y:S01]  /*308f0*/  FMUL R3, R136, R2.reuse ;  /* 0x0000000288037220 */ /* 0x080fe20000400000 */
[----:B------:R-:W-:Y:S01]  /*30900*/  ISETP.GT.AND P6, PT, R0, 0xe1, P0 ;  /* 0x000000e10000780c */ /* 0x000fe200007c4270 */
[-C--:B------:R-:W-:Y:S01]  /*30910*/  FMUL R137, R137, R2.reuse ;  /* 0x0000000289897220 */ /* 0x080fe20000400000 */
[----:B------:R-:W-:Y:S01]  /*30920*/  F2FP.TF32.F32.PACK_B R135, R135 ;  /* 0x00000087ff87723e */ /* 0x000fe200024050ff */
[-C--:B-1----:R-:W-:Y:S01]  /*30930*/  FMUL R13, R138, R2.reuse ;  /* 0x000000028a0d7220 */ /* 0x082fe20000400000 */
[----:B------:R-:W-:Y:S01]  /*30940*/  F2FP.TF32.F32.PACK_B R3, R3 ;  /* 0x00000003ff03723e */ /* 0x000fe200024050ff */
[----:B0-----:R-:W-:Y:S01]  /*30950*/  @P2 IMAD.MOV.U32 R6, RZ, RZ, R8 ;  /* 0x000000ffff062224 */ /* 0x001fe200078e0008 */
[----:B------:R-:W-:Y:S02]  /*30960*/  @P2 MOV R7, R9 ;  /* 0x0000000900072202 */ /* 0x000fe40000000f00 */
[----:B------:R-:W-:Y:S01]  /*30970*/  F2FP.TF32.F32.PACK_B R137, R137 ;  /* 0x00000089ff89723e */ /* 0x000fe200024050ff */
[----:B------:R-:W-:Y:S01]  /*30980*/  FMUL R139, R139, R2 ;  /* 0x000000028b8b7220 */ /* 0x000fe20000400000 */
[----:B------:R-:W-:Y:S01]  /*30990*/  F2FP.TF32.F32.PACK_B R13, R13 ;  /* 0x0000000dff0d723e */ /* 0x000fe200024050ff */
[----:B------:R0:W-:Y:S04]  /*309a0*/  @P2 STG.E desc[UR44][R6.64+0x364], R135 ;  /* 0x0003648706002986 */ /* 0x0001e8000c10192c */
[----:B------:R-:W-:Y:S01]  /*309b0*/  @P3 STG.E desc[UR44][R4.64+0x380], R3 ;  /* 0x0003800304003986 */ /* 0x000fe2000c10192c */
[----:B------:R-:W-:-:S03]  /*309c0*/  F2FP.TF32.F32.PACK_B R139, R139 ;  /* 0x0000008bff8b723e */ /* 0x000fc600024050ff */
[----:B------:R-:W-:Y:S01]  /*309d0*/  @P4 STG.E desc[UR44][R4.64+0x384], R137 ;  /* 0x0003848904004986 */ /* 0x000fe2000c10192c */
[----:B0-----:R-:W-:Y:S01]  /*309e0*/  @P5 IMAD.MOV.U32 R6, RZ, RZ, R8 ;  /* 0x000000ffff065224 */ /* 0x001fe200078e0008 */
[----:B------:R-:W-:-:S05]  /*309f0*/  @P5 MOV R7, R9 ;  /* 0x0000000900075202 */ /* 0x000fca0000000f00 */
[----:B------:R0:W-:Y:S01]  /*30a00*/  @P5 STG.E desc[UR44][R6.64+0x380], R13 ;  /* 0x0003800d06005986 */ /* 0x0001e2000c10192c */
[C---:B------:R-:W-:Y:S02]  /*30a10*/  ISETP.GT.AND P5, PT, R0.reuse, 0xe8, P0 ;  /* 0x000000e80000780c */ /* 0x040fe400007a4270 */
[----:B------:R-:W-:Y:S01]  /*30a20*/  ISETP.GT.AND P2, PT, R0, 0xe8, P1 ;  /* 0x000000e80000780c */ /* 0x000fe20000f44270 */
[----:B0-----:R-:W-:Y:S01]  /*30a30*/  @P6 IMAD.MOV.U32 R6, RZ, RZ, R8 ;  /* 0x000000ffff066224 */ /* 0x001fe200078e0008 */
[----:B------:R-:W-:Y:S01]  /*30a40*/  @P6 MOV R7, R9 ;  /* 0x0000000900076202 */ /* 0x000fe20000000f00 */
[----:B------:R-:W-:Y:S01]  /*30a50*/  FMUL R11, R140, R2 ;  /* 0x000000028c0b7220 */ /* 0x000fe20000400000 */
[----:B------:R-:W-:-:S03]  /*30a60*/  ISETP.GT.AND P3, PT, R0, 0xe9, P0 ;  /* 0x000000e90000780c */ /* 0x000fc60000764270 */
[----:B------:R0:W-:Y:S01]  /*30a70*/  @P6 STG.E desc[UR44][R6.64+0x384], R139 ;  /* 0x0003848b06006986 */ /* 0x0001e2000c10192c */
[----:B------:R-:W-:Y:S01]  /*30a80*/  ISETP.GT.AND P6, PT, R0, 0xe9, P1 ;  /* 0x000000e90000780c */ /* 0x000fe20000fc4270 */
[-C--:B------:R-:W-:Y:S01]  /*30a90*/  FMUL R141, R141, R2.reuse ;  /* 0x000000028d8d7220 */ /* 0x080fe20000400000 */
[-C--:B------:R-:W-:Y:S01]  /*30aa0*/  FMUL R15, R142, R2.reuse ;  /* 0x000000028e0f7220 */ /* 0x080fe20000400000 */
[----:B------:R-:W-:Y:S02]  /*30ab0*/  F2FP.TF32.F32.PACK_B R11, R11 ;  /* 0x0000000bff0b723e */ /* 0x000fe400024050ff */
[----:B------:R-:W-:Y:S02]  /*30ac0*/  ISETP.GT.AND P4, PT, R0, 0xf0, P1 ;  /* 0x000000f00000780c */ /* 0x000fe40000f84270 */
[----:B------:R-:W-:Y:S01]  /*30ad0*/  F2FP.TF32.F32.PACK_B R141, R141 ;  /* 0x0000008dff8d723e */ /* 0x000fe200024050ff */
[-C--:B------:R-:W-:Y:S01]  /*30ae0*/  FMUL R143, R143, R2.reuse ;  /* 0x000000028f8f7220 */ /* 0x080fe20000400000 */
[----:B------:R-:W-:Y:S01]  /*30af0*/  F2FP.TF32.F32.PACK_B R15, R15 ;  /* 0x0000000fff0f723e */ /* 0x000fe200024050ff */
[----:B0-----:R-:W-:Y:S01]  /*30b00*/  @P5 IMAD.MOV.U32 R6, RZ, RZ, R8 ;  /* 0x000000ffff065224 */ /* 0x001fe200078e0008 */
[----:B------:R-:W-:Y:S01]  /*30b10*/  @P5 MOV R7, R9 ;  /* 0x0000000900075202 */ /* 0x000fe20000000f00 */
[----:B------:R-:W-:Y:S01]  /*30b20*/  FMUL R3, R144, R2 ;  /* 0x0000000290037220 */ /* 0x000fe20000400000 */
[----:B------:R-:W-:Y:S01]  /*30b30*/  @P2 STG.E desc[UR44][R4.64+0x3a0], R11 ;  /* 0x0003a00b04002986 */ /* 0x000fe2000c10192c */
[----:B------:R-:W-:-:S03]  /*30b40*/  F2FP.TF32.F32.PACK_B R143, R143 ;  /* 0x0000008fff8f723e */ /* 0x000fc600024050ff */
[----:B------:R-:W-:Y:S01]  /*30b50*/  @P6 STG.E desc[UR44][R4.64+0x3a4], R141 ;  /* 0x0003a48d04006986 */ /* 0x000fe2000c10192c */
[----:B------:R-:W-:-:S03]  /*30b60*/  F2FP.TF32.F32.PACK_B R3, R3 ;  /* 0x00000003ff03723e */ /* 0x000fc600024050ff */
[----:B------:R0:W-:Y:S01]  /*30b70*/  @P5 STG.E desc[UR44][R6.64+0x3a0], R15 ;  /* 0x0003a00f06005986 */ /* 0x0001e2000c10192c */
[C---:B------:R-:W-:Y:S02]  /*30b80*/  ISETP.GT.AND P5, PT, R0.reuse, 0xf0, P0 ;  /* 0x000000f00000780c */ /* 0x040fe400007a4270 */
[----:B------:R-:W-:Y:S01]  /*30b90*/  ISETP.GT.AND P2, PT, R0, 0xf1, P1 ;  /* 0x000000f10000780c */ /* 0x000fe20000f44270 */
[-C--:B------:R-:W-:Y:S01]  /*30ba0*/  FMUL R145, R145, R2.reuse ;  /* 0x0000000291917220 */ /* 0x080fe20000400000 */
[----:B0-----:R-:W-:Y:S01]  /*30bb0*/  @P3 IMAD.MOV.U32 R6, RZ, RZ, R8 ;  /* 0x000000ffff063224 */ /* 0x001fe200078e0008 */
[----:B------:R-:W-:Y:S01]  /*30bc0*/  @P3 MOV R7, R9 ;  /* 0x0000000900073202 */ /* 0x000fe20000000f00 */
[----:B------:R-:W-:-:S04]  /*30bd0*/  FMUL R13, R146, R2 ;  /* 0x00000002920d7220 */ /* 0x000fc80000400000 */
[----:B------:R0:W-:Y:S04]  /*30be0*/  @P3 STG.E desc[UR44][R6.64+0x3a4], R143 ;  /* 0x0003a48f06003986 */ /* 0x0001e8000c10192c */
[----:B------:R-:W-:Y:S01]  /*30bf0*/  @P4 STG.E desc[UR44][R4.64+0x3c0], R3 ;  /* 0x0003c00304004986 */ /* 0x000fe2000c10192c */
[C---:B------:R-:W-:Y:S02]  /*30c00*/  ISETP.GT.AND P4, PT, R0.reuse, 0xf1, P0 ;  /* 0x000000f10000780c */ /* 0x040fe40000784270 */
[C---:B------:R-:W-:Y:S02]  /*30c10*/  ISETP.GT.AND P3, PT, R0.reuse, 0xf8, P1 ;  /* 0x000000f80000780c */ /* 0x040fe40000f64270 */
[----:B------:R-:W-:Y:S02]  /*30c20*/  F2FP.TF32.F32.PACK_B R145, R145 ;  /* 0x00000091ff91723e */ /* 0x000fe400024050ff */
[C---:B------:R-:W-:Y:S01]  /*30c30*/  ISETP.GT.AND P1, PT, R0.reuse, 0xf9, P1 ;  /* 0x000000f90000780c */ /* 0x040fe20000f24270 */
[----:B0-----:R-:W-:Y:S01]  /*30c40*/  @P5 IMAD.MOV.U32 R6, RZ, RZ, R8 ;  /* 0x000000ffff065224 */ /* 0x001fe200078e0008 */
[----:B------:R-:W-:Y:S01]  /*30c50*/  ISETP.GT.AND P6, PT, R0, 0xf8, P0 ;  /* 0x000000f80000780c */ /* 0x000fe200007c4270 */
[----:B------:R-:W-:Y:S01]  /*30c60*/  FMUL R147, R147, R2 ;  /* 0x0000000293937220 */ /* 0x000fe20000400000 */
[----:B------:R-:W-:-:S02]  /*30c70*/  F2FP.TF32.F32.PACK_B R13, R13 ;  /* 0x0000000dff0d723e */ /* 0x000fc400024050ff */
[----:B------:R-:W-:Y:S01]  /*30c80*/  @P5 MOV R7, R9 ;  /* 0x0000000900075202 */ /* 0x000fe20000000f00 */
[-C--:B------:R-:W-:Y:S01]  /*30c90*/  FMUL R19, R148, R2.reuse ;  /* 0x0000000294137220 */ /* 0x080fe20000400000 */
[-C--:B------:R-:W-:Y:S01]  /*30ca0*/  FMUL R149, R149, R2.reuse ;  /* 0x0000000295957220 */ /* 0x080fe20000400000 */
[----:B------:R-:W-:Y:S01]  /*30cb0*/  @P2 STG.E desc[UR44][R4.64+0x3c4], R145 ;  /* 0x0003c49104002986 */ /* 0x000fe2000c10192c */
[----:B------:R-:W-:Y:S02]  /*30cc0*/  ISETP.GT.AND P0, PT, R0, 0xf9, P0 ;  /* 0x000000f90000780c */ /* 0x000fe40000704270 */
[----:B------:R-:W-:Y:S01]  /*30cd0*/  F2FP.TF32.F32.PACK_B R147, R147 ;  /* 0x00000093ff93723e */ /* 0x000fe200024050ff */
[----:B------:R0:W-:Y:S01]  /*30ce0*/  @P5 STG.E desc[UR44][R6.64+0x3c0], R13 ;  /* 0x0003c00d06005986 */ /* 0x0001e2000c10192c */
[----:B------:R-:W-:Y:S01]  /*30cf0*/  F2FP.TF32.F32.PACK_B R19, R19 ;  /* 0x00000013ff13723e */ /* 0x000fe200024050ff */
[-C--:B------:R-:W-:Y:S01]  /*30d00*/  FMUL R21, R150, R2.reuse ;  /* 0x0000000296157220 */ /* 0x080fe20000400000 */
[----:B------:R-:W-:Y:S01]  /*30d10*/  F2FP.TF32.F32.PACK_B R149, R149 ;  /* 0x00000095ff95723e */ /* 0x000fe200024050ff */
[----:B------:R-:W-:Y:S01]  /*30d20*/  FMUL R151, R151, R2 ;  /* 0x0000000297977220 */ /* 0x000fe20000400000 */
[----:B0-----:R-:W-:Y:S01]  /*30d30*/  @P4 IMAD.MOV.U32 R6, RZ, RZ, R8 ;  /* 0x000000ffff064224 */ /* 0x001fe200078e0008 */
[----:B------:R-:W-:-:S02]  /*30d40*/  @P4 MOV R7, R9 ;  /* 0x0000000900074202 */ /* 0x000fc40000000f00 */
[----:B------:R-:W-:-:S03]  /*30d50*/  F2FP.TF32.F32.PACK_B R21, R21 ;  /* 0x00000015ff15723e */ /* 0x000fc600024050ff */
[----:B------:R-:W-:Y:S01]  /*30d60*/  @P4 STG.E desc[UR44][R6.64+0x3c4], R147 ;  /* 0x0003c49306004986 */ /* 0x000fe2000c10192c */
[----:B------:R-:W-:-:S03]  /*30d70*/  F2FP.TF32.F32.PACK_B R151, R151 ;  /* 0x00000097ff97723e */ /* 0x000fc600024050ff */
[----:B------:R-:W-:Y:S04]  /*30d80*/  @P3 STG.E desc[UR44][R4.64+0x3e0], R19 ;  /* 0x0003e01304003986 */ /* 0x000fe8000c10192c */
[----:B------:R0:W-:Y:S02]  /*30d90*/  @P1 STG.E desc[UR44][R4.64+0x3e4], R149 ;  /* 0x0003e49504001986 */ /* 0x0001e4000c10192c */
[----:B0-----:R-:W-:Y:S01]  /*30da0*/  @P6 IMAD.MOV.U32 R4, RZ, RZ, R8 ;  /* 0x000000ffff046224 */ /* 0x001fe200078e0008 */
[----:B------:R-:W-:-:S05]  /*30db0*/  @P6 MOV R5, R9 ;  /* 0x0000000900056202 */ /* 0x000fca0000000f00 */
[----:B------:R0:W-:Y:S04]  /*30dc0*/  @P6 STG.E desc[UR44][R4.64+0x3e0], R21 ;  /* 0x0003e01504006986 */ /* 0x0001e8000c10192c */
[----:B------:R0:W-:Y:S02]  /*30dd0*/  @P0 STG.E desc[UR44][R8.64+0x3e4], R151 ;  /* 0x0003e49708000986 */ /* 0x0001e4000c10192c */
.L_x_536:
[----:B------:R-:W-:Y:S05]  /*30de0*/  BSYNC B0 ;  /* 0x0000000000007941 */ /* 0x000fea0003800000 */
.L_x_28:
[----:B0---4-:R-:W4:Y:S01]  /*30df0*/  LDL.LU R4, [R1+0x200] ;  /* 0x0002000001047983 */ /* 0x011f220000300800 */
[----:B------:R-:W-:Y:S01]  /*30e00*/  ULDC UR4, c[0x0][0xc] ;  /* 0x0000030000047ab9 */ /* 0x000fe20000000800 */
[----:B------:R-:W-:Y:S01]  /*30e10*/  ULDC UR5, c[0x0][0x10] ;  /* 0x0000040000057ab9 */ /* 0x000fe20000000800 */
[----:B-----5:R-:W4:Y:S01]  /*30e20*/  LDC R3, c[0x0][0x14] ;  /* 0x00000500ff037b82 */ /* 0x020f220000000800 */
[----:B------:R-:W-:Y:S01]  /*30e30*/  UIMAD.WIDE.U32 UR4, UR4, UR5, URZ ;  /* 0x00000005040472a5 */ /* 0x000fe2000f8e003f */
[----:B------:R-:W-:Y:S01]  /*30e40*/  IMAD.MOV.U32 R5, RZ, RZ, R17 ;  /* 0x000000ffff057224 */ /* 0x000fe200078e0011 */
[----:B------:R-:W-:Y:S01]  /*30e50*/  UMOV UR41, 0xffffffff ;  /* 0xffffffff00297882 */ /* 0x000fe20000000000 */
[----:B------:R-:W-:Y:S01]  /*30e60*/  UMOV UR42, 0xffffffff ;  /* 0xffffffff002a7882 */ /* 0x000fe20000000000 */
[----:B------:R-:W-:Y:S02]  /*30e70*/  PRMT R0, RZ, 0x7610, R0 ;  /* 0x00007610ff007816 */ /* 0x000fe40000000000 */
[----:B----4-:R-:W-:-:S04]  /*30e80*/  IMAD.WIDE.U32 R4, R3, UR4, R4 ;  /* 0x0000000403047c25 */ /* 0x010fc8000f8e0004 */
[----:B------:R-:W-:Y:S02]  /*30e90*/  IMAD.MOV.U32 R6, RZ, RZ, R4 ;  /* 0x000000ffff067224 */ /* 0x000fe400078e0004 */
[----:B------:R-:W-:Y:S01]  /*30ea0*/  IMAD R3, R3, UR5, RZ ;  /* 0x0000000503037c24 */ /* 0x000fe2000f8e02ff */
[----:B------:R-:W-:Y:S02]  /*30eb0*/  ULDC.64 UR4, c[0x0][0x650] ;  /* 0x0001940000047ab9 */ /* 0x000fe40000000a00 */
[----:B------:R0:W-:Y:S01]  /*30ec0*/  STL [R1+0x200], R6 ;  /* 0x0002000601007387 */ /* 0x0001e20000100800 */
[----:B------:R-:W-:Y:S02]  /*30ed0*/  ISETP.GE.U32.AND P0, PT, R4, UR4, PT ;  /* 0x0000000404007c0c */ /* 0x000fe4000bf06070 */
[----:B------:R-:W-:-:S04]  /*30ee0*/  IADD3 R17, R5, R3, RZ ;  /* 0x0000000305117210 */ /* 0x000fc80007ffe0ff */
[----:B------:R-:W-:-:S13]  /*30ef0*/  ISETP.GE.U32.AND.EX P0, PT, R17, UR5, PT, P0 ;  /* 0x0000000511007c0c */ /* 0x000fda000bf06100 */
[----:B0-----:R-:W-:Y:S05]  /*30f00*/  @P0 BRA `(.L_x_537) ;  /* 0x0000000400880947 */ /* 0x001fea0003800000 */
[----:B------:R-:W0:Y:S01]  /*30f10*/  S2UR UR6, SR_CTAID.X ;  /* 0x00000000000679c3 */ /* 0x000e220000002500 */
[----:B------:R-:W-:Y:S01]  /*30f20*/  ULDC.64 UR12, c[0x0][0x628] ;  /* 0x00018a00000c7ab9 */ /* 0x000fe20000000a00 */
[----:B------:R-:W-:Y:S01]  /*30f30*/  ULDC UR4, c[0x0][0x150] ;  /* 0x0000540000047ab9 */ /* 0x000fe20000000800 */
[----:B------:R-:W-:Y:S01]  /*30f40*/  ISETP.NE.U32.AND P0, PT, RZ, UR12, PT ;  /* 0x0000000cff007c0c */ /* 0x000fe2000bf05070 */
[----:B------:R-:W-:Y:S01]  /*30f50*/  ULDC UR15, c[0x0][0x630] ;  /* 0x00018c00000f7ab9 */ /* 0x000fe20000000800 */
[C---:B------:R-:W-:Y:S01]  /*30f60*/  R2UR UR16, R6.reuse ;  /* 0x00000000061072ca */ /* 0x040fe200000e0000 */
[----:B------:R-:W-:Y:S01]  /*30f70*/  ULDC UR19, c[0x0][0x154] ;  /* 0x0000550000137ab9 */ /* 0x000fe20000000800 */
[----:B------:R-:W-:Y:S01]  /*30f80*/  ISETP.NE.AND.EX P0, PT, RZ, UR13, PT, P0 ;  /* 0x0000000dff007c0c */ /* 0x000fe2000bf05300 */
[----:B------:R-:W4:Y:S01]  /*30f90*/  S2UR UR18, SR_CTAID.Y ;  /* 0x00000000001279c3 */ /* 0x000f220000002600 */
[----:B------:R-:W-:Y:S02]  /*30fa0*/  R2UR UR17, R17 ;  /* 0x00000000111172ca */ /* 0x000fe400000e0000 */
[----:B------:R-:W-:-:S02]  /*30fb0*/  R2UR UR10, R6 ;  /* 0x00000000060a72ca */ /* 0x000fc400000e0000 */
[----:B------:R-:W-:Y:S02]  /*30fc0*/  R2UR UR11, R17 ;  /* 0x00000000110b72ca */ /* 0x000fe400000e0000 */
[----:B0-----:R-:W-:-:S05]  /*30fd0*/  I2FP.F32.U32 R0, UR6 ;  /* 0x0000000600007c45 */ /* 0x001fca0008201000 */
[----:B------:R-:W-:-:S04]  /*30fe0*/  FMUL R0, R0, UR4 ;  /* 0x0000000400007c20 */ /* 0x000fc80008400000 */
[----:B------:R0:W0:Y:S01]  /*30ff0*/  F2I.U32.TRUNC.NTZ R3, R0 ;  /* 0x0000000000037305 */ /* 0x000022000020f000 */
[----:B----4-:R-:W-:Y:S05]  /*31000*/  @!P0 BRA `(.L_x_538) ;  /* 0x0000000000308947 */ /* 0x010fea0003800000 */
        /* <DEDUP_REMOVED lines=12> */
.L_x_538:
[----:B------:R-:W-:Y:S01]  /*310d0*/  USHF.R.U64 UR42, UR10, UR15, UR11 ;  /* 0x0000000f0a2a7299 */ /* 0x000fe2000800120b */
[----:B0-----:R-:W-:Y:S01]  /*310e0*/  I2FP.F32.U32 R0, UR18 ;  /* 0x0000001200007c45 */ /* 0x001fe20008201000 */
[----:B------:R-:W-:Y:S02]  /*310f0*/  USHF.R.U32.HI UR4, URZ, UR15, UR11 ;  /* 0x0000000f3f047299 */ /* 0x000fe4000801160b */
        /* <DEDUP_REMOVED lines=8> */
[----:B------:R-:W-:Y:S01]  /*31180*/  UIMAD.WIDE.U32 UR8, UR10, UR12, UR8 ;  /* 0x0000000c0a0872a5 */ /* 0x000fe2000f8e0008 */
[----:B------:R-:W-:Y:S01]  /*31190*/  R2UR UR12, R3 ;  /* 0x00000000030c72ca */ /* 0x000fe200000e0000 */
[----:B------:R-:W-:Y:S01]  /*311a0*/  UIMAD UR10, UR10, UR13, UR4 ;  /* 0x0000000d0a0a72a4 */ /* 0x000fe2000f8e0204 */
[----:B------:R-:W-:Y:S01]  /*311b0*/  ULDC UR11, c[0x0][0x618] ;  /* 0x00018600000b7ab9 */ /* 0x000fe20000000800 */
[----:B------:R-:W-:Y:S02]  /*311c0*/  ULDC UR21, c[0x0][0x658] ;  /* 0x0001960000157ab9 */ /* 0x000fe40000000800 */
[----:B------:R-:W-:Y:S01]  /*311d0*/  UIADD3 UR9, UR9, UR10, URZ ;  /* 0x0000000a09097290 */ /* 0x000fe2000fffe03f */
[----:B------:R-:W-:Y:S01]  /*311e0*/  UMOV UR15, 0xffffffff ;  /* 0xffffffff000f7882 */ /* 0x000fe20000000000 */
[----:B------:R-:W-:Y:S01]  /*311f0*/  ULDC.64 UR4, c[0x0][0x640] ;  /* 0x0001900000047ab9 */ /* 0x000fe20000000a00 */
[----:B------:R-:W-:Y:S01]  /*31200*/  USHF.L.U32 UR15, UR15, UR21, URZ ;  /* 0x000000150f0f7299 */ /* 0x000fe2000800063f */
[----:B------:R-:W-:Y:S01]  /*31210*/  ISETP.NE.U32.AND P0, PT, RZ, UR4, PT ;  /* 0x00000004ff007c0c */ /* 0x000fe2000bf05070 */
[----:B------:R-:W-:-:S02]  /*31220*/  USHF.R.U64 UR16, UR8, UR11, UR9 ;  /* 0x0000000b08107299 */ /* 0x000fc40008001209 */
[----:B------:R-:W-:Y:S01]  /*31230*/  USHF.R.U32.HI UR8, URZ, UR11, UR9 ;  /* 0x0000000b3f087299 */ /* 0x000fe20008011609 */
[----:B0-----:R-:W-:Y:S01]  /*31240*/  R2UR UR14, R0 ;  /* 0x00000000000e72ca */ /* 0x001fe200000e0000 */
[----:B------:R-:W-:Y:S01]  /*31250*/  ULDC UR17, c[0x0][0x608] ;  /* 0x0001820000117ab9 */ /* 0x000fe20000000800 */
[----:B------:R-:W-:Y:S01]  /*31260*/  ULOP3.LUT UR40, URZ, UR15, URZ, 0x33, !UPT ;  /* 0x0000000f3f287292 */ /* 0x000fe2000f8e333f */
[----:B------:R-:W-:Y:S01]  /*31270*/  ISETP.NE.AND.EX P0, PT, RZ, UR5, PT, P0 ;  /* 0x00000005ff007c0c */ /* 0x000fe2000bf05300 */
[----:B------:R-:W-:Y:S02]  /*31280*/  USHF.R.U64 UR15, UR16, UR17, UR8 ;  /* 0x00000011100f7299 */ /* 0x000fe40008001208 */
[----:B------:R-:W-:Y:S02]  /*31290*/  USHF.R.U32.HI UR8, URZ, UR17, UR8 ;  /* 0x000000113f087299 */ /* 0x000fe40008011608 */
[----:B------:R-:W-:Y:S02]  /*312a0*/  UIADD3 UR12, -UR12, URZ, URZ ;  /* 0x0000003f0c0c7290 */ /* 0x000fe4000fffe13f */
[----:B------:R-:W-:Y:S01]  /*312b0*/  USHF.R.U64 UR17, UR15, UR21, UR8 ;  /* 0x000000150f117299 */ /* 0x000fe20008001208 */
[----:B------:R-:W-:Y:S01]  /*312c0*/  UMOV UR19, 0x1 ;  /* 0x0000000100137882 */ /* 0x000fe20000000000 */
[----:B------:R-:W-:Y:S01]  /*312d0*/  ULDC UR13, c[0x0][0x144] ;  /* 0x00005100000d7ab9 */ /* 0x000fe20000000800 */
[----:B------:R-:W-:Y:S01]  /*312e0*/  ULDC UR7, c[0x0][0x600] ;  /* 0x0001800000077ab9 */ /* 0x000fe20000000800 */
[----:B------:R-:W-:-:S02]  /*312f0*/  USHF.L.U32 UR24, UR19, UR21, URZ ;  /* 0x0000001513187299 */ /* 0x000fc4000800063f */
[----:B------:R-:W-:Y:S02]  /*31300*/  USHF.R.U32.HI UR8, URZ, UR21, UR8 ;  /* 0x000000153f087299 */ /* 0x000fe40008011608 */
[----:B------:R-:W-:Y:S02]  /*31310*/  UIMAD UR21, UR13, UR12, UR6 ;  /* 0x0000000c0d1572a4 */ /* 0x000fe4000f8e0206 */
[----:B------:R-:W-:Y:S02]  /*31320*/  UIADD3 UR20, UR7, -0x1, URZ ;  /* 0xffffffff07147890 */ /* 0x000fe4000fffe03f */
[----:B------:R-:W-:Y:S01]  /*31330*/  UIADD3 UR19, -UR14, URZ, URZ ;  /* 0x0000003f0e137290 */ /* 0x000fe2000fffe13f */
        /* <DEDUP_REMOVED lines=17> */
.L_x_539:
[----:B------:R-:W-:Y:S01]  /*31450*/  UISETP.NE.AND UP0, UPT, UR38, URZ, UPT ;  /* 0x0000003f2600728c */ /* 0x000fe2000bf05270 */
[----:B------:R-:W-:Y:S01]  /*31460*/  MOV R0, 0x1 ;  /* 0x0000000100007802 */ /* 0x000fe20000000f00 */
[----:B------:R-:W-:Y:S02]  /*31470*/  USHF.R.U64 UR4, UR6, UR22, UR8 ;  /* 0x0000001606047299 */ /* 0x000fe40008001208 */
[----:B------:R-:W-:Y:S02]  /*31480*/  ULOP3.LUT UR40, UR15, UR40, URZ, 0xc0, !UPT ;  /* 0x000000280f287292 */ /* 0x000fe4000f8ec03f */
[----:B------:R-:W-:Y:S02]  /*31490*/  UIADD3 UR5, -UR4, URZ, URZ ;  /* 0x0000003f04057290 */ /* 0x000fe4000fffe13f */
[----:B------:R-:W-:Y:S02]  /*314a0*/  UIMAD UR40, UR24, UR4, UR40 ;  /* 0x00000004182872a4 */ /* 0x000fe4000f8e0228 */
[----:B------:R-:W-:-:S02]  /*314b0*/  ULOP3.LUT UR16, UR16, UR20, URZ, 0xc0, !UPT ;  /* 0x0000001410107292 */ /* 0x000fc4000f8ec03f */
[----:B------:R-:W-:Y:S02]  /*314c0*/  @UP0 UIMAD UR21, UR25, UR19, UR18 ;  /* 0x00000013191502a4 */ /* 0x000fe4000f8e0212 */
[----:B------:R-:W-:-:S03]  /*314d0*/  UIMAD UR4, UR5, UR23, UR17 ;  /* 0x00000017050472a4 */ /* 0x000fc6000f8e0211 */
[----:B------:R-:W-:Y:S01]  /*314e0*/  ULDC UR5, c[0x0][0x610] ;  /* 0x0001840000057ab9 */ /* 0x000fe20000000800 */
[----:B------:R-:W-:Y:S02]  /*314f0*/  UIMAD UR4, UR4, UR7, UR16 ;  /* 0x00000007040472a4 */ /* 0x000fe4000f8e0210 */
[----:B------:R-:W-:-:S04]  /*31500*/  UIMAD UR40, UR40, UR5, UR21 ;  /* 0x00000005282872a4 */ /* 0x000fc8000f8e0215 */
[----:B------:R-:W-:Y:S02]  /*31510*/  USEL UR41, UR4, UR40, !UP0 ;  /* 0x0000002804297287 */ /* 0x000fe4000c000000 */
[----:B------:R-:W-:-:S12]  /*31520*/  USEL UR40, UR40, UR4, !UP0 ;  /* 0x0000000428287287 */ /* 0x000fd8000c000000 */
.L_x_537:
[----:B------:R-:W-:-:S13]  /*31530*/  LOP3.LUT P0, RZ, R0, 0xff, RZ, 0xc0, !PT ;  /* 0x000000ff00ff7812 */ /* 0x000fda000780c0ff */
[----:B------:R-:W-:Y:S05]  /*31540*/  @P0 BRA `(.L_x_540) ;  /* 0xfffffcf800dc0947 */ /* 0x000fea000383ffff */
[----:B------:R-:W-:Y:S05]  /*31550*/  EXIT ;  /* 0x000000000000794d */ /* 0x000fea0003800000 */
.L_x_3:
[----:B------:R-:W2:Y:S01]  /*31560*/  LDL R4, [R1+0x200] ;  /* 0x0002000001047983 */ /* 0x000ea20000100800 */
[----:B------:R-:W-:Y:S01]  /*31570*/  ULDC.64 UR8, c[0x0][0x650] ;  /* 0x0001940000087ab9 */ /* 0x000fe20000000a00 */
[----:B------:R-:W-:Y:S01]  /*31580*/  PRMT R0, RZ, 0x7610, R0 ;  /* 0x00007610ff007816 */ /* 0x000fe20000000000 */
[----:B------:R-:W-:Y:S01]  /*31590*/  IMAD.MOV.U32 R3, RZ, RZ, -0x1 ;  /* 0xffffffffff037424 */ /* 0x000fe200078e00ff */
[----:B------:R-:W-:Y:S01]  /*315a0*/  MOV R2, 0xffffffff ;  /* 0xffffffff00027802 */ /* 0x000fe20000000f00 */
[----:B------:R-:W-:Y:S01]  /*315b0*/  IMAD.MOV.U32 R10, RZ, RZ, -0x1 ;  /* 0xffffffffff0a7424 */ /* 0x000fe200078e00ff */
[----:B--2---:R-:W-:-:S04]  /*315c0*/  ISETP.GE.U32.AND P0, PT, R4, UR8, PT ;  /* 0x0000000804007c0c */ /* 0x004fc8000bf06070 */
[----:B------:R-:W-:-:S13]  /*315d0*/  ISETP.GE.U32.AND.EX P0, PT, R17, UR9, PT, P0 ;  /* 0x0000000911007c0c */ /* 0x000fda000bf06100 */
[----:B------:R-:W-:Y:S05]  /*315e0*/  @P0 BRA `(.L_x_541) ;  /* 0x00000004008c0947 */ /* 0x000fea0003800000 */
[----:B------:R-:W-:Y:S01]  /*315f0*/  I2FP.F32.U32 R0, UR4 ;  /* 0x0000000400007c45 */ /* 0x000fe20008201000 */
[----:B0-----:R-:W-:Y:S01]  /*31600*/  ULDC.64 UR16, c[0x0][0x628] ;  /* 0x00018a0000107ab9 */ /* 0x001fe20000000a00 */
        /* <DEDUP_REMOVED lines=24> */
.L_x_542:
        /* <DEDUP_REMOVED lines=24> */
[----:B------:R-:W-:Y:S01]  /*31910*/  UMOV UR19, 0x1 ;  /* 0x0000000100137882 */ /* 0x000fe20000000000 */
[----:B------:R-:W-:Y:S01]  /*31920*/  ULDC UR20, c[0x0][0x608] ;  /* 0x0001820000147ab9 */ /* 0x000fe20000000800 */
[----:B------:R-:W-:Y:S01]  /*31930*/  USHF.L.U32 UR26, UR19, UR23, URZ ;  /* 0x00000017131a7299 */ /* 0x000fe2000800063f */
[----:B------:R-:W-:Y:S01]  /*31940*/  ISETP.NE.AND.EX P0, PT, RZ, UR9, PT, P0 ;  /* 0x00000009ff007c0c */ /* 0x000fe2000bf05300 */
[----:B------:R-:W-:Y:S02]  /*31950*/  USHF.R.U64 UR19, UR18, UR20, UR11 ;  /* 0x0000001412137299 */ /* 0x000fe4000800120b */
[----:B------:R-:W-:Y:S02]  /*31960*/  USHF.R.U32.HI UR11, URZ, UR20, UR11 ;  /* 0x000000143f0b7299 */ /* 0x000fe4000801160b */
[----:B------:R-:W-:-:S02]  /*31970*/  UIADD3 UR15, -UR15, URZ, URZ ;  /* 0x0000003f0f0f7290 */ /* 0x000fc4000fffe13f */
[----:B------:R-:W-:Y:S01]  /*31980*/  USHF.R.U64 UR20, UR19, UR23, UR11 ;  /* 0x0000001713147299 */ /* 0x000fe2000800120b */
[----:B------:R-:W-:Y:S01]  /*31990*/  ULDC UR16, c[0x0][0x144] ;  /* 0x0000510000107ab9 */ /* 0x000fe20000000800 */
[----:B------:R-:W-:Y:S01]  /*319a0*/  ULDC UR6, c[0x0][0x600] ;  /* 0x0001800000067ab9 */ /* 0x000fe20000000800 */
[----:B------:R-:W-:Y:S02]  /*319b0*/  USHF.R.U32.HI UR11, URZ, UR23, UR11 ;  /* 0x000000173f0b7299 */ /* 0x000fe4000801160b */
[----:B------:R-:W-:Y:S02]  /*319c0*/  UIMAD UR23, UR16, UR15, UR4 ;  /* 0x0000000f101772a4 */ /* 0x000fe4000f8e0204 */
[----:B------:R-:W-:Y:S02]  /*319d0*/  UIADD3 UR22, UR6, -0x1, URZ ;  /* 0xffffffff06167890 */ /* 0x000fe4000fffe03f */
[----:B------:R-:W-:Y:S02]  /*319e0*/  ULOP3.LUT UR27, URZ, UR13, URZ, 0x33, !UPT ;  /* 0x0000000d3f1b7292 */ /* 0x000fe4000f8e333f */
        /* <DEDUP_REMOVED lines=18> */
.L_x_543:
[----:B------:R-:W-:Y:S01]  /*31b10*/  UISETP.NE.AND UP0, UPT, UR38, URZ, UPT ;  /* 0x0000003f2600728c */ /* 0x000fe2000bf05270 */
[----:B------:R-:W-:Y:S01]  /*31b20*/  MOV R0, 0x1 ;  /* 0x0000000100007802 */ /* 0x000fe20000000f00 */
[----:B------:R-:W-:Y:S01]  /*31b30*/  USHF.R.U64 UR8, UR4, UR24, UR11 ;  /* 0x0000001804087299 */ /* 0x000fe2000800120b */
[----:B------:R-:W-:Y:S01]  /*31b40*/  IMAD.U32 R10, RZ, RZ, UR5 ;  /* 0x00000005ff0a7e24 */ /* 0x000fe2000f8e00ff */
[----:B------:R-:W-:Y:S02]  /*31b50*/  ULOP3.LUT UR4, UR19, UR27, URZ, 0xc0, !UPT ;  /* 0x0000001b13047292 */ /* 0x000fe4000f8ec03f */
[----:B------:R-:W-:Y:S02]  /*31b60*/  ULOP3.LUT UR18, UR18, UR22, URZ, 0xc0, !UPT ;  /* 0x0000001612127292 */ /* 0x000fe4000f8ec03f */
[----:B------:R-:W-:-:S03]  /*31b70*/  UIMAD UR4, UR26, UR8, UR4 ;  /* 0x000000081a0472a4 */ /* 0x000fc6000f8e0204 */
[----:B------:R-:W-:Y:S02]  /*31b80*/  @UP0 UIMAD UR23, UR28, UR21, UR7 ;  /* 0x000000151c1702a4 */ /* 0x000fe4000f8e0207 */
[----:B------:R-:W-:-:S03]  /*31b90*/  UIADD3 UR7, -UR8, URZ, URZ ;  /* 0x0000003f08077290 */ /* 0x000fc6000fffe13f */
[----:B------:R-:W-:Y:S01]  /*31ba0*/  ULDC UR8, c[0x0][0x610] ;  /* 0x0001840000087ab9 */ /* 0x000fe20000000800 */
[----:B------:R-:W-:Y:S02]  /*31bb0*/  UIMAD UR7, UR7, UR25, UR20 ;  /* 0x00000019070772a4 */ /* 0x000fe4000f8e0214 */
[----:B------:R-:W-:Y:S02]  /*31bc0*/  UIMAD UR4, UR4, UR8, UR23 ;  /* 0x00000008040472a4 */ /* 0x000fe4000f8e0217 */
[----:B------:R-:W-:-:S04]  /*31bd0*/  UIMAD UR7, UR7, UR6, UR18 ;  /* 0x00000006070772a4 */ /* 0x000fc8000f8e0212 */
[----:B------:R-:W-:Y:S02]  /*31be0*/  USEL UR6, UR7, UR4, !UP0 ;  /* 0x0000000407067287 */ /* 0x000fe4000c000000 */
[----:B------:R-:W-:-:S04]  /*31bf0*/  USEL UR4, UR4, UR7, !UP0 ;  /* 0x0000000704047287 */ /* 0x000fc8000c000000 */
[----:B------:R-:W-:Y:S02]  /*31c00*/  MOV R2, UR6 ;  /* 0x0000000600027c02 */ /* 0x000fe40008000f00 */
[----:B------:R-:W-:-:S07]  /*31c10*/  IMAD.U32 R3, RZ, RZ, UR4 ;  /* 0x00000004ff037e24 */ /* 0x000fce000f8e00ff */
.L_x_541:
[----:B------:R-:W-:-:S08]  /*31c20*/  NOP ;  /* 0x0000000000007918 */ /* 0x000fd00000000000 */
[----:B0-----:R-:W0:-:S00]  /*31c30*/  USETMAXREG.DEALLOC.CTAPOOL 0x18 ;  /* 0x00000018000079c8 */ /* 0x001e0000080e0500 */
[----:B------:R-:W-:-:S13]  /*31c40*/  ISETP.NE.AND P0, PT, RZ, UR10, PT ;  /* 0x0000000aff007c0c */ /* 0x000fda000bf05270 */
[----:B------:R-:W-:Y:S05]  /*31c50*/  @P0 EXIT ;  /* 0x000000000000094d */ /* 0x000fea0003800000 */
[----:B0-----:R-:W-:Y:S01]  /*31c60*/  LOP3.LUT P0, RZ, R0, 0xff, RZ, 0xc0, !PT ;  /* 0x000000ff00ff7812 */ /* 0x001fe2000780c0ff */
[----:B------:R-:W-:Y:S01]  /*31c70*/  IMAD.MOV.U32 R6, RZ, RZ, RZ ;  /* 0x000000ffff067224 */ /* 0x000fe200078e00ff */
[----:B------:R-:W-:-:S11]  /*31c80*/  MOV R7, 0x1 ;  /* 0x0000000100077802 */ /* 0x000fd60000000f00 */
[----:B------:R-:W-:Y:S05]  /*31c90*/  @!P0 BRA `(.L_x_544) ;  /* 0x0000000c00dc8947 */ /* 0x000fea0003800000 */
[----:B------:R-:W0:Y:S01]  /*31ca0*/  LDC R0, c[0x0][0x28c] ;  /* 0x0000a300ff007b82 */ /* 0x000e220000000800 */
[----:B------:R-:W1:Y:S01]  /*31cb0*/  S2R R4, SR_TID.X ;  /* 0x0000000000047919 */ /* 0x000e620000002100 */
[----:B------:R-:W-:Y:S01]  /*31cc0*/  ULDC UR13, c[0x0][0x658] ;  /* 0x00019600000d7ab9 */ /* 0x000fe20000000800 */
[----:B------:R-:W-:Y:S01]  /*31cd0*/  UMOV UR5, 0xffffffff ;  /* 0xffffffff00057882 */ /* 0x000fe20000000000 */
[----:B------:R-:W-:Y:S01]  /*31ce0*/  ULDC UR4, c[0x0][0xc] ;  /* 0x0000030000047ab9 */ /* 0x000fe20000000800 */
[----:B------:R-:W-:Y:S01]  /*31cf0*/  USHF.L.U32 UR29, UR5, UR13, URZ ;  /* 0x0000000d051d7299 */ /* 0x000fe2000800063f */
[----:B------:R-:W-:Y:S01]  /*31d00*/  BSSY B0, `(.L_x_544) ;  /* 0x00000f0000007945 */ /* 0x000fe20003800000 */
[----:B------:R-:W-:Y:S01]  /*31d10*/  UMOV UR6, 0x1 ;  /* 0x0000000100067882 */ /* 0x000fe20000000000 */
[----:B------:R-:W-:Y:S01]  /*31d20*/  ULDC UR5, c[0x0][0x10] ;  /* 0x0000040000057ab9 */ /* 0x000fe20000000800 */
[----:B------:R-:W-:Y:S01]  /*31d30*/  USHF.L.U32 UR13, UR6, UR13, URZ ;  /* 0x0000000d060d7299 */ /* 0x000fe2000800063f */
[----:B------:R-:W-:Y:S01]  /*31d40*/  IMAD.MOV.U32 R9, RZ, RZ, 0x1 ;  /* 0x00000001ff097424 */ /* 0x000fe200078e00ff */
[----:B------:R-:W-:Y:S01]  /*31d50*/  UIMAD.WIDE.U32 UR4, UR4, UR5, URZ ;  /* 0x00000005040472a5 */ /* 0x000fe2000f8e003f */
[----:B------:R-:W-:Y:S01]  /*31d60*/  MOV R7, 0x1 ;  /* 0x0000000100077802 */ /* 0x000fe20000000f00 */
[----:B------:R-:W-:Y:S01]  /*31d70*/  ULDC UR6, c[0x0][0x14] ;  /* 0x0000050000067ab9 */ /* 0x000fe20000000800 */
[----:B------:R-:W-:Y:S01]  /*31d80*/  IMAD.MOV.U32 R6, RZ, RZ, RZ ;  /* 0x000000ffff067224 */ /* 0x000fe200078e00ff */
[----:B------:R-:W-:-:S02]  /*31d90*/  UIMAD.WIDE.U32 UR22, UR4, UR6, URZ ;  /* 0x00000006041672a5 */ /* 0x000fc4000f8e003f */
[----:B------:R-:W-:Y:S01]  /*31da0*/  UIMAD UR39, UR5, UR6, URZ ;  /* 0x00000006052772a4 */ /* 0x000fe2000f8e023f */
[----:B------:R-:W-:Y:S01]  /*31db0*/  ULDC UR21, c[0x0][0x600] ;  /* 0x0001800000157ab9 */ /* 0x000fe20000000800 */
[----:B------:R-:W-:Y:S02]  /*31dc0*/  ULOP3.LUT UR45, UR37, 0x2, URZ, 0xfc, !UPT ;  /* 0x00000002252d7892 */ /* 0x000fe4000f8efc3f */
[----:B------:R-:W-:Y:S01]  /*31dd0*/  UIADD3 UR21, UR21, -0x1, URZ ;  /* 0xffffffff15157890 */ /* 0x000fe2000fffe03f */
[----:B0-----:R-:W-:Y:S01]  /*31de0*/  IADD3 R0, R0, 0x7f, RZ ;  /* 0x0000007f00007810 */ /* 0x001fe20007ffe0ff */
[----:B------:R-:W-:Y:S02]  /*31df0*/  ULOP3.LUT UR29, URZ, UR29, URZ, 0x33, !UPT ;  /* 0x0000001d3f1d7292 */ /* 0x000fe4000f8e333f */
[----:B------:R-:W-:Y:S01]  /*31e00*/  UIADD3 UR39, UR23, UR39, URZ ;  /* 0x0000002717277290 */ /* 0x000fe2000fffe03f */
[----:B------:R-:W-:Y:S01]  /*31e10*/  SHF.R.S32.HI R5, RZ, 0x1f, R0 ;  /* 0x0000001fff057819 */ /* 0x000fe20000011400 */
[----:B------:R-:W-:-:S03]  /*31e20*/  ULDC.64 UR14, c[0x0][0x198] ;  /* 0x00006600000e7ab9 */ /* 0x000fc60000000a00 */
[----:B------:R-:W-:Y:S02]  /*31e30*/  LEA.HI R0, R5, R0, RZ, 0x7 ;  /* 0x0000000005007211 */ /* 0x000fe400078f38ff */
[C---:B-1----:R-:W-:Y:S02]  /*31e40*/  LOP3.LUT P3, RZ, R4.reuse, 0x7f, RZ, 0xc0, !PT ;  /* 0x0000007f04ff7812 */ /* 0x042fe4000786c0ff */
[----:B------:R-:W-:Y:S02]  /*31e50*/  LOP3.LUT P0, RZ, R4, 0x1f, RZ, 0xc0, !PT ;  /* 0x0000001f04ff7812 */ /* 0x000fe4000780c0ff */
[----:B------:R-:W-:Y:S02]  /*31e60*/  SHF.R.S32.HI R0, RZ, 0x7, R0 ;  /* 0x00000007ff007819 */ /* 0x000fe40000011400 */
[----:B------:R-:W-:Y:S02]  /*31e70*/  PLOP3.LUT P0, PT, P0, P3, PT, 0x8a, 0x0 ;  /* 0x000000000000781c */ /* 0x000fe40000707172 */
[----:B------:R-:W-:-:S11]  /*31e80*/  IADD3 R16, R0, 0x1, RZ ;  /* 0x0000000100107810 */ /* 0x000fd60007ffe0ff */
.L_x_556:
[----:B------:R-:W-:-:S03]  /*31e90*/  UMOV UR4, 0xffffffff ;  /* 0xffffffff00047882 */ /* 0x000fc60000000000 */
[----:B------:R-:W-:Y:S05]  /*31ea0*/  BRA.DIV UR4, `(.L_x_545) ;  /* 0x0000001204007947 */ /* 0x000fea000b800000 */
[----:B------:R-:W-:-:S13]  /*31eb0*/  ELECT P6, URZ, PT ;  /* 0x00000000003f782f */ /* 0x000fda00038c0000 */
.L_x_565:
[----:B------:R-:W0:Y:S01]  /*31ec0*/  LDC R4, c[0x0][0x28c] ;  /* 0x0000a300ff047b82 */ /* 0x000e220000000800 */
[----:B------:R-:W-:Y:S01]  /*31ed0*/  BSSY B1, `(.L_x_546) ;  /* 0x0000058000017945 */ /* 0x000fe20003800000 */
[----:B0-----:R-:W-:-:S13]  /*31ee0*/  ISETP.LT.OR P6, PT, R4, 0x1, !P6 ;  /* 0x000000010400780c */ /* 0x001fda00077c1670 */
[----:B------:R-:W-:Y:S05]  /*31ef0*/  @P6 BRA `(.L_x_547) ;  /* 0x0000000400546947 */ /* 0x000fea0003800000 */
[----:B------:R-:W-:Y:S01]  /*31f00*/  SHF.L.U32 R5, R2, 0x8, RZ ;  /* 0x0000000802057819 */ /* 0x000fe200000006ff */
[----:B------:R-:W-:Y:S01]  /*31f10*/  IMAD.SHL.U32 R3, R3, 0x100, RZ ;  /* 0x0000010003037824 */ /* 0x000fe200078e00ff */
[----:B------:R-:W-:Y:S01]  /*31f20*/  MOV R4, R16 ;  /* 0x0000001000047202 */ /* 0x000fe20000000f00 */
[----:B------:R-:W-:Y:S01]  /*31f30*/  IMAD.MOV.U32 R13, RZ, RZ, RZ ;  /* 0x000000ffff0d7224 */ /* 0x000fe200078e00ff */
[----:B------:R-:W-:Y:S01]  /*31f40*/  MOV R8, R6 ;  /* 0x0000000600087202 */ /* 0x000fe20000000f00 */
[----:B------:R-:W-:-:S07]  /*31f50*/  IMAD.MOV.U32 R2, RZ, RZ, R7 ;  /* 0x000000ffff027224 */ /* 0x000fce00078e0007 */
.L_x_551:
[----:B------:R-:W0:Y:S01]  /*31f60*/  S2R R12, SR_CgaCtaId ;  /* 0x00000000000c7919 */ /* 0x000e220000008800 */
[----:B------:R-:W-:-:S04]  /*31f70*/  MOV R11, 0x400 ;  /* 0x00000400000b7802 */ /* 0x000fc80000000f00 */
[----:B0-----:R-:W-:Y:S02]  /*31f80*/  LEA R15, R12, R11, 0x18 ;  /* 0x0000000b0c0f7211 */ /* 0x001fe400078ec0ff */
[----:B------:R-:W-:Y:S01]  /*31f90*/  SHF.L.U32 R11, R2, 0x1f, RZ ;  /* 0x0000001f020b7819 */ /* 0x000fe200000006ff */
[----:B------:R-:W0:Y:S02]  /*31fa0*/  @!P3 LDC R12, c[0x0][0x500] ;  /* 0x00014000ff0cbb82 */ /* 0x000e240000000800 */
[----:B------:R-:W-:-:S04]  /*31fb0*/  IMAD R14, R8, 0x8, R15 ;  /* 0x00000008080e7824 */ /* 0x000fc800078e020f */
[----:B------:R-:W1:Y:S02]  /*31fc0*/  SYNCS.PHASECHK.TRANS64.TRYWAIT P1, [R14+URZ+0x10], R11 ;  /* 0x0000100b0e0075a7 */ /* 0x000e64000802017f */
[----:B-1----:R-:W-:Y:S05]  /*31fd0*/  @!P1 BRA `(.L_x_548) ;  /* 0x0000000c00d49947 */ /* 0x002fea0003800000 */
.L_x_566:
[----:B------:R-:W-:Y:S01]  /*31fe0*/  UPRMT UR4, UR45, 0x9910, URZ ;  /* 0x000099102d047896 */ /* 0x000fe2000800003f */
[----:B0-----:R0:W-:Y:S03]  /*31ff0*/  @!P3 SYNCS.ARRIVE.TRANS64 RZ, [R14+URZ], R12 ;  /* 0x0000000c0effb9a7 */ /* 0x0011e6000800003f */
[----:B------:R-:W-:-:S06]  /*32000*/  UISETP.NE.AND UP0, UPT, UR4, 0x2, UPT ;  /* 0x000000020400788c */ /* 0x000fcc000bf05270 */
[----:B------:R-:W-:-:S13]  /*32010*/  PLOP3.LUT P1, PT, PT, PT, UP0, 0x80, 0x0 ;  /* 0x000000000000781c */ /* 0x000fda0003f2f008 */
[----:B0-----:R-:W-:Y:S05]  /*32020*/  @P1 BRA `(.L_x_549) ;  /* 0x0000000000041947 */ /* 0x001fea0003800000 */
[----:B------:R-:W-:Y:S01]  /*32030*/  BPT.TRAP 0x1 ;  /* 0x000000040000795c */ /* 0x000fe20000300000 */
.L_x_549:
[----:B------:R-:W-:Y:S05]  /*32040*/  @P0 BRA `(.L_x_550) ;  /* 0x0000000000040947 */ /* 0x000fea0003800000 */
[----:B------:R-:W-:Y:S01]  /*32050*/  BPT.TRAP 0x1 ;  /* 0x000000040000795c */ /* 0x000fe20000300000 */
.L_x_550:
[----:B------:R-:W-:Y:S01]  /*32060*/  LEA R15, R8, R15, 0x11 ;  /* 0x0000000f080f7211 */ /* 0x000fe200078e88ff */
[----:B------:R-:W-:Y:S01]  /*32070*/  UIADD3 UR30, UP0, UR14, 0xf0, URZ ;  /* 0x000000f00e1e7890 */ /* 0x000fe2000ff1e03f */
[----:B------:R-:W-:Y:S01]  /*32080*/  R2UR UR10, R13 ;  /* 0x000000000d0a72ca */ /* 0x000fe200000e0000 */
[----:B------:R-:W-:Y:S01]  /*32090*/  UIADD3 UR4, UP1, UR14, 0x1f0, URZ ;  /* 0x000001f00e047890 */ /* 0x000fe2000ff3e03f */
[----:B------:R-:W-:Y:S01]  /*320a0*/  R2UR UR18, R15 ;  /* 0x000000000f1272ca */ /* 0x000fe200000e0000 */
[----:B------:R-:W-:Y:S01]  /*320b0*/  UIADD3.X UR31, URZ, UR15, URZ, UP0, !UPT ;  /* 0x0000000f3f1f7290 */ /* 0x000fe200087fe43f */
[----:B------:R-:W-:Y:S01]  /*320c0*/  R2UR UR9, R14 ;  /* 0x000000000e0972ca */ /* 0x000fe200000e0000 */
[----:B------:R-:W-:Y:S01]  /*320d0*/  UMOV UR6, 0x0 ;  /* 0x0000000000067882 */ /* 0x000fe20000000000 */
[----:B------:R-:W-:Y:S01]  /*320e0*/  R2UR UR11, R3 ;  /* 0x00000000030b72ca */ /* 0x000fe200000e0000 */
[----:B------:R-:W-:Y:S01]  /*320f0*/  UMOV UR7, 0x10000000 ;  /* 0x1000000000077882 */ /* 0x000fe20000000000 */
[----:B------:R-:W-:Y:S01]  /*32100*/  R2UR UR12, R10 ;  /* 0x000000000a0c72ca */ /* 0x000fe200000e0000 */
[----:B------:R-:W-:Y:S01]  /*32110*/  UIADD3.X UR5, URZ, UR15, URZ, UP1, !UPT ;  /* 0x0000000f3f057290 */ /* 0x000fe20008ffe43f */
[----:B------:R-:W-:Y:S01]  /*32120*/  R2UR UR35, R5 ;  /* 0x00000000052372ca */ /* 0x000fe200000e0000 */
[----:B------:R-:W-:Y:S01]  /*32130*/  VIADD R8, R8, 0x1 ;  /* 0x0000000108087836 */ /* 0x000fe20000000000 */
[----:B------:R-:W-:Y:S01]  /*32140*/  IADD3 R4, R4, -0x1, RZ ;  /* 0xffffffff04047810 */ /* 0x000fe20007ffe0ff */
[----:B------:R-:W-:Y:S01]  /*32150*/  UIADD3 UR58, UR10, 0x20, URZ ;  /* 0x000000200a3a7890 */ /* 0x000fe2000fffe03f */
[----:B------:R-:W-:Y:S01]  /*32160*/  VIADD R13, R13, 0x80 ;  /* 0x000000800d0d7836 */ /* 0x000fe20000000000 */
[----:B------:R-:W-:Y:S01]  /*32170*/  UIADD3 UR8, UR18, 0x100, URZ ;  /* 0x0000010012087890 */ /* 0x000fe2000fffe03f */
[----:B------:R-:W-:Y:S01]  /*32180*/  ISETP.GT.AND P2, PT, R4, 0x1, PT ;  /* 0x000000010400780c */ /* 0x000fe20003f44270 */
[----:B------:R-:W-:Y:S01]  /*32190*/  UIADD3 UR56, UR18, 0x8100, URZ ;  /* 0x0000810012387890 */ /* 0x000fe2000fffe03f */
[----:B------:R-:W-:Y:S01]  /*321a0*/  ISETP.NE.AND P1, PT, R8, 0x2, PT ;  /* 0x000000020800780c */ /* 0x000fe20003f25270 */
[----:B------:R-:W-:-:S02]  /*321b0*/  UIADD3 UR50, UR10, 0x40, URZ ;  /* 0x000000400a327890 */ /* 0x000fc4000fffe03f */
[----:B------:R-:W-:Y:S01]  /*321c0*/  UIADD3 UR48, UR18, 0x10100, URZ ;  /* 0x0001010012307890 */ /* 0x000fe2000fffe03f */
[----:B-1----:R-:W-:Y:S01]  /*321d0*/  SEL R11, RZ, 0x1, P1 ;  /* 0x00000001ff0b7807 */ /* 0x002fe20000800000 */
[----:B------:R-:W-:Y:S02]  /*321e0*/  UIADD3 UR42, UR10, 0x60, URZ ;  /* 0x000000600a2a7890 */ /* 0x000fe4000fffe03f */
[----:B------:R0:W-:Y:S01]  /*321f0*/  UTMALDG.3D [UR8], [UR30], desc[UR6] ;  /* 0x000006081e0075b4 */ /* 0x0001e20008011000 */
[----:B------:R-:W-:Y:S01]  /*32200*/  UIADD3 UR40, UR18, 0x18100, URZ ;  /* 0x0001810012287890 */ /* 0x000fe2000fffe03f */
[----:B------:R-:W-:Y:S01]  /*32210*/  LOP3.LUT R2, R2, R11, RZ, 0x3c, !PT ;  /* 0x0000000b02027212 */ /* 0x000fe200078e3cff */
[----:B------:R-:W-:Y:S01]  /*32220*/  UIADD3 UR32, UR18, 0x40100, URZ ;  /* 0x0004010012207890 */ /* 0x000fe2000fffe03f */
[----:B------:R-:W-:Y:S01]  /*32230*/  SEL R8, R8, RZ, P1 ;  /* 0x000000ff08087207 */ /* 0x000fe20000800000 */
[----:B------:R-:W-:Y:S02]  /*32240*/  UIADD3 UR24, UR18, 0x48100, URZ ;  /* 0x0004810012187890 */ /* 0x000fe4000fffe03f */
[----:B------:R-:W-:Y:S01]  /*32250*/  UIADD3 UR16, UR18, 0x50100, URZ ;  /* 0x0005010012107890 */ /* 0x000fe2000fffe03f */
[----:B------:R-:W-:Y:S01]  /*32260*/  UMOV UR57, UR9 ;  /* 0x0000000900397c82 */ /* 0x000fe20008000000 */
        /* <DEDUP_REMOVED lines=8> */
[----:B------:R1:W-:Y:S01]  /*322f0*/  UTMALDG.3D [UR56], [UR30], desc[UR6] ;  /* 0x000006381e0075b4 */ /* 0x0003e20008011000 */
[----:B------:R-:W-:Y:S01]  /*32300*/  UMOV UR33, UR9 ;  /* 0x0000000900217c82 */ /* 0x000fe20008000000 */
[----:B------:R-:W-:Y:S01]  /*32310*/  UMOV UR34, UR10 ;  /* 0x0000000a00227c82 */ /* 0x000fe20008000000 */
[----:B------:R-:W-:Y:S01]  /*32320*/  UMOV UR36, UR12 ;  /* 0x0000000c00247c82 */ /* 0x000fe20008000000 */
[----:B------:R-:W-:Y:S01]  /*32330*/  UMOV UR25, UR9 ;  /* 0x0000000900197c82 */ /* 0x000fe20008000000 */
[----:B------:R-:W-:Y:S01]  /*32340*/  UMOV UR27, UR35 ;  /* 0x00000023001b7c82 */ /* 0x000fe20008000000 */
[----:B0-----:R-:W-:Y:S01]  /*32350*/  UIADD3 UR8, UR18, 0x58100, URZ ;  /* 0x0005810012087890 */ /* 0x001fe2000fffe03f */
[----:B------:R1:W-:Y:S01]  /*32360*/  UTMALDG.3D [UR48], [UR30], desc[UR6] ;  /* 0x000006301e0075b4 */ /* 0x0003e20008011000 */
        /* <DEDUP_REMOVED lines=9> */
[----:B------:R1:W-:Y:S01]  /*32400*/  UTMALDG.3D [UR32], [UR4], desc[UR6] ;  /* 0x00000620040075b4 */ /* 0x0003e20008011000 */
[----:B------:R1:W-:Y:S01]  /*32410*/  UTMALDG.3D [UR24], [UR4], desc[UR6] ;  /* 0x00000618040075b4 */ /* 0x0003e20008011000 */
[----:B------:R1:W-:Y:S01]  /*32420*/  UTMALDG.3D [UR16], [UR4], desc[UR6] ;  /* 0x00000610040075b4 */ /* 0x0003e20008011000 */
[----:B------:R1:W-:Y:S02]  /*32430*/  UTMALDG.3D [UR8], [UR4], desc[UR6] ;  /* 0x00000608040075b4 */ /* 0x0003e40008011000 */
[----:B-1----:R-:W-:Y:S05]  /*32440*/  @P2 BRA `(.L_x_551) ;  /* 0xfffffff800c42947 */ /* 0x002fea000383ffff */
.L_x_547:
[----:B------:R-:W-:Y:S05]  /*32450*/  BSYNC B1 ;  /* 0x0000000000017941 */ /* 0x000fea0003800000 */
.L_x_546:
[----:B------:R-:W2:Y:S01]  /*32460*/  LDL.LU R14, [R1+0x200] ;  /* 0x00020000010e7983 */ /* 0x000ea20000300800 */
[----:B------:R-:W-:Y:S01]  /*32470*/  LOP3.LUT P4, RZ, R9, 0xff, RZ, 0xc0, !PT ;  /* 0x000000ff09ff7812 */ /* 0x000fe2000788c0ff */
[----:B------:R-:W-:Y:S01]  /*32480*/  ULDC.64 UR4, c[0x0][0x650] ;  /* 0x0001940000047ab9 */ /* 0x000fe20000000a00 */
[----:B------:R-:W-:Y:S01]  /*32490*/  IADD3 R6, R0, R6, RZ ;  /* 0x0000000600067210 */ /* 0x000fe20007ffe0ff */
[----:B------:R-:W-:Y:S01]  /*324a0*/  BSSY B1, `(.L_x_552) ;  /* 0x0000073000017945 */ /* 0x000fe20003800000 */
[----:B------:R-:W-:Y:S01]  /*324b0*/  IMAD.MOV.U32 R10, RZ, RZ, -0x1 ;  /* 0xffffffffff0a7424 */ /* 0x000fe200078e00ff */
[----:B------:R-:W-:Y:S02]  /*324c0*/  PRMT R4, RZ, 0x7610, R4 ;  /* 0x00007610ff047816 */ /* 0x000fe40000000004 */
[----:B------:R-:W-:Y:S02]  /*324d0*/  SHF.R.U32.HI R2, RZ, 0x1, R6 ;  /* 0x00000001ff027819 */ /* 0x000fe40000011606 */
[----:B------:R-:W-:-:S02]  /*324e0*/  ISETP.GT.U32.AND P1, PT, R6, 0x1, PT ;  /* 0x000000010600780c */ /* 0x000fc40003f24070 */
[----:B------:R-:W-:Y:S02]  /*324f0*/  LOP3.LUT R2, R2, 0x1, RZ, 0xc0, !PT ;  /* 0x0000000102027812 */ /* 0x000fe400078ec0ff */
[----:B------:R-:W0:Y:S01]  /*32500*/  @P4 S2R R3, SR_CgaCtaId ;  /* 0x0000000000034919 */ /* 0x000e220000008800 */
[----:B------:R-:W-:Y:S02]  /*32510*/  ISETP.LT.U32.AND P1, PT, R0, 0x2, P1 ;  /* 0x000000020000780c */ /* 0x000fe40000f21070 */
[----:B------:R-:W-:Y:S02]  /*32520*/  ISETP.NE.U32.AND P2, PT, R2, 0x1, PT ;  /* 0x000000010200780c */ /* 0x000fe40003f45070 */
[----:B------:R-:W-:Y:S02]  /*32530*/  @P4 MOV R2, 0x400 ;  /* 0x0000040000024802 */ /* 0x000fe40000000f00 */
[----:B------:R-:W-:Y:S02]  /*32540*/  ISETP.GT.U32.AND P2, PT, R0, 0x1, !P2 ;  /* 0x000000010000780c */ /* 0x000fe40005744070 */
[----:B------:R-:W-:-:S02]  /*32550*/  LOP3.LUT R6, R6, 0x1, RZ, 0xc0, !PT ;  /* 0x0000000106067812 */ /* 0x000fc400078ec0ff */
[----:B------:R-:W-:Y:S02]  /*32560*/  PRMT R9, RZ, 0x7610, R9 ;  /* 0x00007610ff097816 */ /* 0x000fe40000000009 */
[----:B0-----:R-:W-:Y:S02]  /*32570*/  @P4 LEA R2, R3, R2, 0x18 ;  /* 0x0000000203024211 */ /* 0x001fe400078ec0ff */
[----:B------:R-:W-:Y:S02]  /*32580*/  SEL R3, RZ, 0x1, !P2 ;  /* 0x00000001ff037807 */ /* 0x000fe40005000000 */
[----:B------:R0:W-:Y:S02]  /*32590*/  @P4 SYNCS.ARRIVE.TRANS64.A1T0 RZ, [R2+URZ+0x38], RZ ;  /* 0x000038ff02ff49a7 */ /* 0x0001e4000810003f */
[----:B0-----:R-:W-:-:S04]  /*325a0*/  SEL R2, RZ, 0x1, !P1 ;  /* 0x00000001ff027807 */ /* 0x001fc80004800000 */
[----:B------:R-:W-:Y:S01]  /*325b0*/  LOP3.LUT R7, R3, R7, R2, 0x96, !PT ;  /* 0x0000000703077212 */ /* 0x000fe200078e9602 */
[----:B------:R-:W-:Y:S01]  /*325c0*/  IMAD.MOV.U32 R3, RZ, RZ, -0x1 ;  /* 0xffffffffff037424 */ /* 0x000fe200078e00ff */
[----:B------:R-:W-:Y:S02]  /*325d0*/  MOV R2, 0xffffffff ;  /* 0xffffffff00027802 */ /* 0x000fe40000000f00 */
[----:B--2---:R-:W-:-:S04]  /*325e0*/  IADD3 R14, P1, R14, UR22, RZ ;  /* 0x000000160e0e7c10 */ /* 0x004fc8000ff3e0ff */
[----:B------:R-:W-:Y:S01]  /*325f0*/  IADD3.X R17, R17, UR39, RZ, P1, !PT ;  /* 0x0000002711117c10 */ /* 0x000fe20008ffe4ff */
[----:B------:R0:W-:Y:S01]  /*32600*/  STL [R1+0x200], R14 ;  /* 0x0002000e01007387 */ /* 0x0001e20000100800 */
[----:B------:R-:W-:-:S04]  /*32610*/  ISETP.GE.U32.AND P1, PT, R14, UR4, PT ;  /* 0x000000040e007c0c */ /* 0x000fc8000bf26070 */
[----:B------:R-:W-:-:S13]  /*32620*/  ISETP.GE.U32.AND.EX P1, PT, R17, UR5, PT, P1 ;  /* 0x0000000511007c0c */ /* 0x000fda000bf26110 */
[----:B0-----:R-:W-:Y:S05]  /*32630*/  @P1 BRA `(.L_x_553) ;  /* 0x0000000400641947 */ /* 0x001fea0003800000 */
[----:B------:R-:W0:Y:S01]  /*32640*/  S2R R8, SR_CTAID.X ;  /* 0x0000000000087919 */ /* 0x000e220000002500 */
[----:B------:R-:W-:Y:S01]  /*32650*/  ULDC UR4, c[0x0][0x150] ;  /* 0x0000540000047ab9 */ /* 0x000fe20000000800 */
[----:B------:R-:W1:Y:S01]  /*32660*/  LDC R3, c[0x0][0x144] ;  /* 0x00005100ff037b82 */ /* 0x000e620000000800 */
[----:B------:R-:W-:Y:S01]  /*32670*/  UISETP.NE.AND UP0, UPT, UR38, URZ, UPT ;  /* 0x0000003f2600728c */ /* 0x000fe2000bf05270 */
[----:B------:R-:W2:Y:S01]  /*32680*/  S2R R5, SR_CTAID.Y ;  /* 0x0000000000057919 */ /* 0x000ea20000002600 */
[----:B------:R-:W-:-:S04]  /*32690*/  ULDC UR7, c[0x0][0x630] ;  /* 0x00018c0000077ab9 */ /* 0x000fc80000000800 */
[----:B------:R-:W-:Y:S01]  /*326a0*/  PLOP3.LUT P1, PT, PT, PT, UP0, 0x80, 0x0 ;  /* 0x000000000000781c */ /* 0x000fe20003f2f008 */
[----:B------:R-:W3:Y:S01]  /*326b0*/  LDC R12, c[0x0][0x148] ;  /* 0x00005200ff0c7b82 */ /* 0x000ee20000000800 */
[----:B0-----:R-:W-:Y:S02]  /*326c0*/  I2FP.F32.U32 R2, R8 ;  /* 0x0000000800027245 */ /* 0x001fe40000201000 */
[----:B--2---:R-:W-:-:S03]  /*326d0*/  I2FP.F32.U32 R4, R5 ;  /* 0x0000000500047245 */ /* 0x004fc60000201000 */
[----:B------:R-:W-:Y:S01]  /*326e0*/  FMUL R2, R2, UR4 ;  /* 0x0000000402027c20 */ /* 0x000fe20008400000 */
[----:B------:R-:W-:Y:S02]  /*326f0*/  ULDC UR4, c[0x0][0x154] ;  /* 0x0000550000047ab9 */ /* 0x000fe40000000800 */
[----:B------:R-:W-:Y:S01]  /*32700*/  FMUL R10, R4, UR4 ;  /* 0x00000004040a7c20 */ /* 0x000fe20008400000 */
[----:B------:R-:W-:Y:S02]  /*32710*/  ULDC.64 UR4, c[0x0][0x628] ;  /* 0x00018a0000047ab9 */ /* 0x000fe40000000a00 */
[----:B------:R-:W0:Y:S08]  /*32720*/  F2I.U32.TRUNC.NTZ R2, R2 ;  /* 0x0000000200027305 */ /* 0x000e30000020f000 */
[----:B------:R-:W2:Y:S01]  /*32730*/  F2I.U32.TRUNC.NTZ R10, R10 ;  /* 0x0000000a000a7305 */ /* 0x000ea2000020f000 */
[----:B0-----:R-:W-:-:S02]  /*32740*/  IADD3 R4, -R2, RZ, RZ ;  /* 0x000000ff02047210 */ /* 0x001fc40007ffe1ff */
[----:B------:R-:W-:-:S03]  /*32750*/  MOV R2, R14 ;  /* 0x0000000e00027202 */ /* 0x000fc60000000f00 */
[----:B-1----:R-:W-:Y:S02]  /*32760*/  IMAD R8, R3, R4, R8 ;  /* 0x0000000403087224 */ /* 0x002fe400078e0208 */
[----:B--2---:R-:W-:-:S04]  /*32770*/  IMAD.MOV R3, RZ, RZ, -R10 ;  /* 0x000000ffff037224 */ /* 0x004fc800078e0a0a */
[----:B---3--:R-:W-:Y:S01]  /*32780*/  @P1 IMAD R8, R12, R3, R5 ;  /* 0x000000030c081224 */ /* 0x008fe200078e0205 */
[----:B------:R-:W-:Y:S01]  /*32790*/  ISETP.NE.U32.AND P1, PT, RZ, UR4, PT ;  /* 0x00000004ff007c0c */ /* 0x000fe2000bf25070 */
[----:B------:R-:W-:-:S03]  /*327a0*/  IMAD.MOV.U32 R3, RZ, RZ, R17 ;  /* 0x000000ffff037224 */ /* 0x000fc600078e0011 */
[----:B------:R-:W-:-:S13]  /*327b0*/  ISETP.NE.AND.EX P1, PT, RZ, UR5, PT, P1 ;  /* 0x00000005ff007c0c */ /* 0x000fda000bf25310 */
[----:B------:R-:W-:Y:S05]  /*327c0*/  @!P1 BRA `(.L_x_554) ;  /* 0x0000000000289947 */ /* 0x000fea0003800000 */
[----:B------:R-:W-:Y:S02]  /*327d0*/  ULDC UR6, c[0x0][0x634] ;  /* 0x00018d0000067ab9 */ /* 0x000fe40000000800 */
[----:B------:R-:W-:-:S04]  /*327e0*/  IADD3 R3, P1, R14, UR6, RZ ;  /* 0x000000060e037c10 */ /* 0x000fc8000ff3e0ff */
[----:B------:R-:W-:-:S05]  /*327f0*/  IADD3.X R11, RZ, R17, RZ, P1, !PT ;  /* 0x00000011ff0b7210 */ /* 0x000fca0000ffe4ff */
[----:B------:R-:W-:-:S04]  /*32800*/  IMAD.WIDE.U32 R4, R11, UR4, RZ ;  /* 0x000000040b047c25 */ /* 0x000fc8000f8e00ff */
[----:B------:R-:W-:-:S04]  /*32810*/  IMAD.WIDE.U32 R4, P1, R3, UR5, R4 ;  /* 0x0000000503047c25 */ /* 0x000fc8000f820004 */
[----:B------:R-:W-:Y:S01]  /*32820*/  IMAD.WIDE.U32 R2, R3, UR4, RZ ;  /* 0x0000000403027c25 */ /* 0x000fe2000f8e00ff */
[----:B------:R-:W-:-:S04]  /*32830*/  MOV R2, R5 ;  /* 0x0000000500027202 */ /* 0x000fc80000000f00 */
[----:B------:R-:W-:Y:S01]  /*32840*/  IADD3 RZ, P2, R3, R4, RZ ;  /* 0x0000000403ff7210 */ /* 0x000fe20007f5e0ff */
[----:B------:R-:W-:-:S04]  /*32850*/  IMAD.X R3, RZ, RZ, RZ, P1 ;  /* 0x000000ffff037224 */ /* 0x000fc800008e06ff */
[----:B------:R-:W-:-:S08]  /*32860*/  IMAD.WIDE.U32.X R2, R11, UR5, R2, P2 ;  /* 0x000000050b027c25 */ /* 0x000fd000090e0402 */
.L_x_554:
[--C-:B------:R-:W-:Y:S01]  /*32870*/  SHF.R.U64 R10, R2, UR7, R3.reuse ;  /* 0x00000007020a7c19 */ /* 0x100fe20008001203 */
[----:B------:R-:W-:Y:S01]  /*32880*/  ULDC.64 UR4, c[0x0][0x620] ;  /* 0x0001880000047ab9 */ /* 0x000fe20000000a00 */
[----:B------:R-:W-:Y:S01]  /*32890*/  SHF.R.U32.HI R2, RZ, UR7, R3 ;  /* 0x00000007ff027c19 */ /* 0x000fe20008011603 */
[----:B------:R-:W-:Y:S01]  /*328a0*/  IMAD.MOV.U32 R3, RZ, RZ, R17 ;  /* 0x000000ffff037224 */ /* 0x000fe200078e0011 */
[----:B------:R-:W-:Y:S01]  /*328b0*/  IADD3 R11, P1, RZ, -R10, RZ ;  /* 0x8000000aff0b7210 */ /* 0x000fe20007f3e0ff */
[----:B------:R-:W-:-:S04]  /*328c0*/  ULDC.64 UR6, c[0x0][0x640] ;  /* 0x0001900000067ab9 */ /* 0x000fc80000000a00 */
[----:B------:R-:W-:Y:S01]  /*328d0*/  IMAD.X R2, RZ, RZ, ~R2, P1 ;  /* 0x000000ffff027224 */ /* 0x000fe200008e0e02 */
[----:B------:R-:W-:-:S03]  /*328e0*/  ISETP.NE.U32.AND P1, PT, RZ, UR6, PT ;  /* 0x00000006ff007c0c */ /* 0x000fc6000bf25070 */
[----:B------:R-:W-:Y:S01]  /*328f0*/  IMAD R2, R2, UR4, RZ ;  /* 0x0000000402027c24 */ /* 0x000fe2000f8e02ff */
[----:B------:R-:W-:-:S03]  /*32900*/  ISETP.NE.AND.EX P1, PT, RZ, UR7, PT, P1 ;  /* 0x00000007ff007c0c */ /* 0x000fc6000bf25310 */
[----:B------:R-:W-:Y:S01]  /*32910*/  IMAD R5, R11, UR5, R2 ;  /* 0x000000050b057c24 */ /* 0x000fe2000f8e0202 */
[----:B------:R-:W-:-:S05]  /*32920*/  MOV R2, R14 ;  /* 0x0000000e00027202 */ /* 0x000fca0000000f00 */
[----:B------:R-:W-:Y:S01]  /*32930*/  IMAD.WIDE.U32 R2, R11, UR4, R2 ;  /* 0x000000040b027c25 */ /* 0x000fe2000f8e0002 */
[----:B------:R-:W-:-:S04]  /*32940*/  ULDC UR4, c[0x0][0x618] ;  /* 0x0001860000047ab9 */ /* 0x000fc80000000800 */
[----:B------:R-:W-:-:S04]  /*32950*/  IADD3 R3, R3, R5, RZ ;  /* 0x0000000503037210 */ /* 0x000fc80007ffe0ff */
[--C-:B------:R-:W-:Y:S02]  /*32960*/  SHF.R.U64 R11, R2, UR4, R3.reuse ;  /* 0x00000004020b7c19 */ /* 0x100fe40008001203 */
[----:B------:R-:W-:Y:S01]  /*32970*/  SHF.R.U32.HI R2, RZ, UR4, R3 ;  /* 0x00000004ff027c19 */ /* 0x000fe20008011603 */
[----:B------:R-:W-:-:S03]  /*32980*/  ULDC UR4, c[0x0][0x608] ;  /* 0x0001820000047ab9 */ /* 0x000fc60000000800 */
[--C-:B------:R-:W-:Y:S02]  /*32990*/  SHF.R.U64 R12, R11, UR4, R2.reuse ;  /* 0x000000040b0c7c19 */ /* 0x100fe40008001202 */
[----:B------:R-:W-:Y:S01]  /*329a0*/  SHF.R.U32.HI R3, RZ, UR4, R2 ;  /* 0x00000004ff037c19 */ /* 0x000fe20008011602 */
[----:B------:R-:W-:-:S03]  /*329b0*/  ULDC UR4, c[0x0][0x658] ;  /* 0x0001960000047ab9 */ /* 0x000fc60000000800 */
[--C-:B------:R-:W-:Y:S02]  /*329c0*/  SHF.R.U64 R13, R12, UR4, R3.reuse ;  /* 0x000000040c0d7c19 */ /* 0x100fe40008001203 */
[----:B------:R-:W-:-:S03]  /*329d0*/  SHF.R.U32.HI R15, RZ, UR4, R3 ;  /* 0x00000004ff0f7c19 */ /* 0x000fc60008011603 */
[----:B------:R-:W-:Y:S01]  /*329e0*/  IMAD.MOV.U32 R2, RZ, RZ, R13 ;  /* 0x000000ffff027224 */ /* 0x000fe200078e000d */
[----:B------:R-:W-:Y:S01]  /*329f0*/  MOV R3, R15 ;  /* 0x0000000f00037202 */ /* 0x000fe20000000f00 */
[----:B------:R-:W-:Y:S06]  /*32a00*/  @!P1 BRA `(.L_x_555) ;  /* 0x0000000000289947 */ /* 0x000fec0003800000 */
[----:B------:R-:W-:Y:S02]  /*32a10*/  ULDC UR4, c[0x0][0x64c] ;  /* 0x0001930000047ab9 */ /* 0x000fe40000000800 */
[----:B------:R-:W-:-:S05]  /*32a20*/  IADD3 R3, P1, R13, UR4, RZ ;  /* 0x000000040d037c10 */ /* 0x000fca000ff3e0ff */
[----:B------:R-:W-:-:S04]  /*32a30*/  IMAD.X R15, RZ, RZ, R15, P1 ;  /* 0x000000ffff0f7224 */ /* 0x000fc800008e060f */
[----:B------:R-:W-:-:S04]  /*32a40*/  IMAD.WIDE.U32 R4, R15, UR6, RZ ;  /* 0x000000060f047c25 */ /* 0x000fc8000f8e00ff */
[----:B------:R-:W-:-:S04]  /*32a50*/  IMAD.WIDE.U32 R4, P1, R3, UR7, R4 ;  /* 0x0000000703047c25 */ /* 0x000fc8000f820004 */
[----:B------:R-:W-:-:S04]  /*32a60*/  IMAD.WIDE.U32 R2, R3, UR6, RZ ;  /* 0x0000000603027c25 */ /* 0x000fc8000f8e00ff */
[----:B------:R-:W-:Y:S01]  /*32a70*/  IMAD.MOV.U32 R2, RZ, RZ, R5 ;  /* 0x000000ffff027224 */ /* 0x000fe200078e0005 */
[----:B------:R-:W-:Y:S02]  /*32a80*/  IADD3 RZ, P2, R3, R4, RZ ;  /* 0x0000000403ff7210 */ /* 0x000fe40007f5e0ff */
[----:B------:R-:W-:-:S03]  /*32a90*/  IADD3.X R3, RZ, RZ, RZ, P1, !PT ;  /* 0x000000ffff037210 */ /* 0x000fc60000ffe4ff */
[----:B------:R-:W-:-:S08]  /*32aa0*/  IMAD.WIDE.U32.X R2, R15, UR7, R2, P2 ;  /* 0x000000070f027c25 */ /* 0x000fd000090e0402 */
.L_x_555:
[----:B------:R-:W-:Y:S01]  /*32ab0*/  ULDC UR4, c[0x0][0x648] ;  /* 0x0001920000047ab9 */ /* 0x000fe20000000800 */
[----:B------:R-:W-:Y:S01]  /*32ac0*/  LOP3.LUT R12, R12, UR29, RZ, 0xc0, !PT ;  /* 0x0000001d0c0c7c12 */ /* 0x000fe2000f8ec0ff */
[----:B------:R-:W-:Y:S01]  /*32ad0*/  UISETP.NE.AND UP0, UPT, UR38, URZ, UPT ;  /* 0x0000003f2600728c */ /* 0x000fe2000bf05270 */
[----:B------:R-:W-:Y:S01]  /*32ae0*/  SHF.R.U64 R3, R2, UR4, R3 ;  /* 0x0000000402037c19 */ /* 0x000fe20008001203 */
[----:B------:R-:W-:Y:S01]  /*32af0*/  ULDC UR4, c[0x0][0x638] ;  /* 0x00018e0000047ab9 */ /* 0x000fe20000000800 */
[----:B------:R-:W-:Y:S02]  /*32b00*/  IMAD.MOV.U32 R4, RZ, RZ, 0x1 ;  /* 0x00000001ff047424 */ /* 0x000fe400078e00ff */
[C---:B------:R-:W-:Y:S01]  /*32b10*/  IADD3 R2, -R3.reuse, RZ, RZ ;  /* 0x000000ff03027210 */ /* 0x040fe20007ffe1ff */
[----:B------:R-:W-:Y:S01]  /*32b20*/  IMAD R5, R3, UR13, R12 ;  /* 0x0000000d03057c24 */ /* 0x000fe2000f8e020c */
[----:B------:R-:W-:Y:S02]  /*32b30*/  PLOP3.LUT P1, PT, PT, PT, UP0, 0x40, 0x0 ;  /* 0x000000000000781c */ /* 0x000fe40003f2e808 */
[----:B------:R-:W-:Y:S01]  /*32b40*/  PLOP3.LUT P2, PT, PT, PT, UP0, 0x40, 0x0 ;  /* 0x000000000000781c */ /* 0x000fe20003f4e808 */
[----:B------:R-:W-:Y:S01]  /*32b50*/  IMAD R13, R2, UR4, R13 ;  /* 0x00000004020d7c24 */ /* 0x000fe2000f8e020d */
[----:B------:R-:W-:Y:S01]  /*32b60*/  ULDC UR4, c[0x0][0x610] ;  /* 0x0001840000047ab9 */ /* 0x000fe20000000800 */
[----:B------:R-:W-:Y:S01]  /*32b70*/  LOP3.LUT R2, R11, UR21, RZ, 0xc0, !PT ;  /* 0x000000150b027c12 */ /* 0x000fe2000f8ec0ff */
[----:B------:R-:W-:Y:S01]  /*32b80*/  IMAD R8, R5, UR4, R8 ;  /* 0x0000000405087c24 */ /* 0x000fe2000f8e0208 */
[----:B------:R-:W-:-:S03]  /*32b90*/  ULDC UR4, c[0x0][0x600] ;  /* 0x0001800000047ab9 */ /* 0x000fc60000000800 */
[----:B------:R-:W-:-:S05]  /*32ba0*/  IMAD R13, R13, UR4, R2 ;  /* 0x000000040d0d7c24 */ /* 0x000fca000f8e0202 */
[----:B------:R-:W-:Y:S02]  /*32bb0*/  SEL R2, R13, R8, P1 ;  /* 0x000000080d027207 */ /* 0x000fe40000800000 */
[----:B------:R-:W-:-:S07]  /*32bc0*/  SEL R3, R8, R13, P2 ;  /* 0x0000000d08037207 */ /* 0x000fce0001000000 */
.L_x_553:
[----:B------:R-:W-:Y:S05]  /*32bd0*/  BSYNC B1 ;  /* 0x0000000000017941 */ /* 0x000fea0003800000 */
.L_x_552:
[----:B------:R-:W-:-:S13]  /*32be0*/  LOP3.LUT P1, RZ, R4, 0xff, RZ, 0xc0, !PT ;  /* 0x000000ff04ff7812 */ /* 0x000fda000782c0ff */
[----:B------:R-:W-:Y:S05]  /*32bf0*/  @P1 BRA `(.L_x_556) ;  /* 0xfffffff000a41947 */ /* 0x000fea000383ffff */
[----:B------:R-:W-:Y:S05]  /*32c00*/  BSYNC B0 ;  /* 0x0000000000007941 */ /* 0x000fea0003800000 */
.L_x_544:
[----:B------:R-:W-:-:S03]  /*32c10*/  UMOV UR4, 0xffffffff ;  /* 0xffffffff00047882 */ /* 0x000fc60000000000 */
[----:B------:R-:W-:Y:S05]  /*32c20*/  BRA.DIV UR4, `(.L_x_557) ;  /* 0x0000000204d47947 */ /* 0x000fea000b800000 */
[----:B------:R-:W-:-:S13]  /*32c30*/  ELECT P6, URZ, PT ;  /* 0x00000000003f782f */ /* 0x000fda00038c0000 */
.L_x_569:
[----:B------:R-:W-:Y:S04]  /*32c40*/  BSSY B0, `(.L_x_558) ;  /* 0x000001a000007945 */ /* 0x000fe80003800000 */
[----:B------:R-:W-:Y:S05]  /*32c50*/  @!P6 BRA `(.L_x_559) ;  /* 0x000000000060e947 */ /* 0x000fea0003800000 */
[----:B------:R-:W-:-:S04]  /*32c60*/  ULOP3.LUT UR4, UR37, 0x2, URZ, 0xfc, !UPT ;  /* 0x0000000225047892 */ /* 0x000fc8000f8efc3f */
[----:B------:R-:W-:-:S06]  /*32c70*/  UISETP.NE.AND UP0, UPT, UR4, 0x3, UPT ;  /* 0x000000030400788c */ /* 0x000fcc000bf05270 */
[----:B------:R-:W-:-:S13]  /*32c80*/  PLOP3.LUT P0, PT, PT, PT, UP0, 0x80, 0x0 ;  /* 0x000000000000781c */ /* 0x000fda0003f0f008 */
[----:B------:R-:W-:Y:S05]  /*32c90*/  @!P0 BRA `(.L_x_560) ;  /* 0x0000000000048947 */ /* 0x000fea0003800000 */
[----:B------:R-:W-:Y:S01]  /*32ca0*/  BPT.TRAP 0x1 ;  /* 0x000000040000795c */ /* 0x000fe20000300000 */
.L_x_560:
[----:B------:R-:W0:Y:S01]  /*32cb0*/  S2R R3, SR_CgaCtaId ;  /* 0x0000000000037919 */ /* 0x000e220000008800 */
[----:B------:R-:W-:-:S04]  /*32cc0*/  MOV R0, 0x400 ;  /* 0x0000040000007802 */ /* 0x000fc80000000f00 */
[----:B0-----:R-:W-:Y:S02]  /*32cd0*/  LEA R3, R3, R0, 0x18 ;  /* 0x0000000003037211 */ /* 0x001fe400078ec0ff */
[----:B------:R-:W-:Y:S02]  /*32ce0*/  SHF.L.U32 R0, R7, 0x1f, RZ ;  /* 0x0000001f07007819 */ /* 0x000fe400000006ff */
[----:B------:R-:W-:-:S05]  /*32cf0*/  IADD3 R3, R3, 0x10, RZ ;  /* 0x0000001003037810 */ /* 0x000fca0007ffe0ff */
[----:B------:R-:W-:-:S04]  /*32d00*/  IMAD R5, R6, 0x8, R3 ;  /* 0x0000000806057824 */ /* 0x000fc800078e0203 */
[----:B------:R-:W0:Y:S02]  /*32d10*/  SYNCS.PHASECHK.TRANS64.TRYWAIT P0, [R5+URZ], R0 ;  /* 0x00000000050075a7 */ /* 0x000e24000800017f */
[----:B0-----:R-:W-:Y:S05]  /*32d20*/  @!P0 BRA `(.L_x_561) ;  /* 0x0000000000b48947 */ /* 0x001fea0003800000 */
.L_x_570:
[----:B------:R-:W-:-:S04]  /*32d30*/  IADD3 R6, R6, 0x1, RZ ;  /* 0x0000000106067810 */ /* 0x000fc80007ffe0ff */
[----:B------:R-:W-:-:S04]  /*32d40*/  ISETP.NE.AND P0, PT, R6, 0x2, PT ;  /* 0x000000020600780c */ /* 0x000fc80003f05270 */
[----:B0-----:R-:W-:Y:S02]  /*32d50*/  SEL R0, RZ, 0x1, P0 ;  /* 0x00000001ff007807 */ /* 0x001fe40000000000 */
[----:B------:R-:W-:Y:S02]  /*32d60*/  SEL R6, R6, RZ, P0 ;  /* 0x000000ff06067207 */ /* 0x000fe40000000000 */
[----:B------:R-:W-:-:S03]  /*32d70*/  LOP3.LUT R0, R7, R0, RZ, 0x3c, !PT ;  /* 0x0000000007007212 */ /* 0x000fc600078e3cff */
[----:B------:R-:W-:Y:S01]  /*32d80*/  IMAD R3, R6, 0x8, R3 ;  /* 0x0000000806037824 */ /* 0x000fe200078e0203 */
[----:B------:R-:W-:-:S07]  /*32d90*/  SHF.L.U32 R0, R0, 0x1f, RZ ;  /* 0x0000001f00007819 */ /* 0x000fce00000006ff */
.L_x_562:
[----:B0-----:R0:W1:Y:S02]  /*32da0*/  SYNCS.PHASECHK.TRANS64.TRYWAIT P0, [R3+URZ], R0 ;  /* 0x00000000030075a7 */ /* 0x001064000800017f */
[----:B-1----:R-:W-:Y:S05]  /*32db0*/  @!P0 NANOSLEEP.SYNCS 0x989680 ;  /* 0x009896800000895d */ /* 0x002fea0003900000 */
[----:B------:R-:W1:Y:S02]  /*32dc0*/  @!P0 SYNCS.PHASECHK.TRANS64 P0, [R3+URZ], R0 ;  /* 0x00000000030085a7 */ /* 0x000e64000800007f */
[----:B-1----:R-:W-:Y:S05]  /*32dd0*/  @!P0 BRA `(.L_x_562) ;  /* 0xfffffffc00f08947 */ /* 0x002fea000383ffff */
.L_x_559:
[----:B------:R-:W-:Y:S05]  /*32de0*/  BSYNC B0 ;  /* 0x0000000000007941 */ /* 0x000fea0003800000 */
.L_x_558:
[----:B------:R-:W-:Y:S05]  /*32df0*/  EXIT ;  /* 0x000000000000794d */ /* 0x000fea0003800000 */
.L_x_17:
[----:B-1----:R1:W4:Y:S02]  /*32e00*/  SYNCS.PHASECHK.TRANS64.TRYWAIT P1, [R3+URZ], R0 ;  /* 0x00000000030075a7 */ /* 0x002324000802017f */
[----:B----4-:R-:W-:Y:S05]  /*32e10*/  @!P1 NANOSLEEP.SYNCS 0x989680 ;  /* 0x009896800000995d */ /* 0x010fea0003900000 */
[----:B------:R-:W4:Y:S02]  /*32e20*/  @!P1 SYNCS.PHASECHK.TRANS64 P1, [R3+URZ], R0 ;  /* 0x00000000030095a7 */ /* 0x000f24000802007f */
[----:B----4-:R-:W-:Y:S05]  /*32e30*/  @!P1 BRA `(.L_x_17) ;  /* 0xfffffffc00f09947 */ /* 0x010fea000383ffff */
[----:B------:R-:W-:Y:S05]  /*32e40*/  BRA `(.L_x_16) ;  /* 0xfffffce400607947 */ /* 0x000fea000383ffff */
.L_x_22:
[----:B-1----:R-:W-:-:S04]  /*32e50*/  MOV R4, UR10 ;  /* 0x0000000a00047c02 */ /* 0x002fc80008000f00 */
[----:B------:R1:W2:Y:S03]  /*32e60*/  SYNCS.PHASECHK.TRANS64.TRYWAIT P1, [R4+URZ], R3 ;  /* 0x00000003040075a7 */ /* 0x0002a6000802017f */
[----:B--2---:R-:W-:Y:S05]  /*32e70*/  @!P1 NANOSLEEP.SYNCS 0x989680 ;  /* 0x009896800000995d */ /* 0x004fea0003900000 */
[----:B------:R-:W2:Y:S02]  /*32e80*/  @!P1 SYNCS.PHASECHK.TRANS64 P1, [R4+URZ], R3 ;  /* 0x00000003040095a7 */ /* 0x000ea4000802007f */
[----:B--2---:R-:W-:Y:S05]  /*32e90*/  @!P1 BRA `(.L_x_22) ;  /* 0xfffffffc00ec9947 */ /* 0x004fea000383ffff */
[----:B------:R-:W-:Y:S05]  /*32ea0*/  BRA `(.L_x_21) ;  /* 0xfffffdd800c47947 */ /* 0x000fea000383ffff */
.L_x_545:
[----:B------:R-:W-:Y:S01]  /*32eb0*/  BSSY B1, `(.L_x_563) ;  /* 0x0000006000017945 */ /* 0x000fe20003800000 */
[----:B------:R-:W-:-:S07]  /*32ec0*/  IMAD.MOV.U32 R15, RZ, RZ, -0x1 ;  /* 0xffffffffff0f7424 */ /* 0x000fce00078e00ff */
[----:B------:R-:W-:Y:S05]  /*32ed0*/  WARPSYNC.COLLECTIVE R15, `(.L_x_564) ;  /* 0x000000000f0c7348 */ /* 0x000fea0003c00000 */
[----:B------:R-:W-:Y:S02]  /*32ee0*/  ELECT P6, UR62, PT ;  /* 0x00000000003e782f */ /* 0x000fe400038c0000 */
[----:B------:R-:W-:Y:S01]  /*32ef0*/  MOV R14, UR62 ;  /* 0x0000003e000e7c02 */ /* 0x000fe20008000f00 */
[----:B------:R-:W-:Y:S10]  /*32f00*/  ENDCOLLECTIVE ;  /* 0x000000000000791b */ /* 0x000ff40003800000 */
.L_x_564:
[----:B------:R-:W-:Y:S05]  /*32f10*/  BSYNC B1 ;  /* 0x0000000000017941 */ /* 0x000fea0003800000 */
.L_x_563:
[----:B------:R-:W-:Y:S05]  /*32f20*/  BRA `(.L_x_565) ;  /* 0xffffffec00e47947 */ /* 0x000fea000383ffff */
.L_x_548:
[----:B-1----:R1:W2:Y:S02]  /*32f30*/  SYNCS.PHASECHK.TRANS64.TRYWAIT P1, [R14+URZ+0x10], R11 ;  /* 0x0000100b0e0075a7 */ /* 0x0022a4000802017f */
[----:B--2---:R-:W-:Y:S05]  /*32f40*/  @!P1 NANOSLEEP.SYNCS 0x989680 ;  /* 0x009896800000995d */ /* 0x004fea0003900000 */
[----:B------:R-:W2:Y:S02]  /*32f50*/  @!P1 SYNCS.PHASECHK.TRANS64 P1, [R14+URZ+0x10], R11 ;  /* 0x0000100b0e0095a7 */ /* 0x000ea4000802007f */
[----:B--2---:R-:W-:Y:S05]  /*32f60*/  @!P1 BRA `(.L_x_548) ;  /* 0xfffffffc00f09947 */ /* 0x004fea000383ffff */
[----:B------:R-:W-:Y:S05]  /*32f70*/  BRA `(.L_x_566) ;  /* 0xfffffff000187947 */ /* 0x000fea000383ffff */
.L_x_557:
[----:B------:R-:W-:Y:S01]  /*32f80*/  BSSY B0, `(.L_x_567) ;  /* 0x0000006000007945 */ /* 0x000fe20003800000 */
[----:B------:R-:W-:-:S07]  /*32f90*/  MOV R15, 0xffffffff ;  /* 0xffffffff000f7802 */ /* 0x000fce0000000f00 */
[----:B------:R-:W-:Y:S05]  /*32fa0*/  WARPSYNC.COLLECTIVE R15, `(.L_x_568) ;  /* 0x000000000f0c7348 */ /* 0x000fea0003c00000 */
[----:B------:R-:W-:Y:S02]  /*32fb0*/  ELECT P6, UR62, PT ;  /* 0x00000000003e782f */ /* 0x000fe400038c0000 */
[----:B------:R-:W-:Y:S01]  /*32fc0*/  MOV R14, UR62 ;  /* 0x0000003e000e7c02 */ /* 0x000fe20008000f00 */
[----:B------:R-:W-:Y:S10]  /*32fd0*/  ENDCOLLECTIVE ;  /* 0x000000000000791b */ /* 0x000ff40003800000 */
.L_x_568:
[----:B------:R-:W-:Y:S05]  /*32fe0*/  BSYNC B0 ;  /* 0x0000000000007941 */ /* 0x000fea0003800000 */
.L_x_567:
[----:B------:R-:W-:Y:S05]  /*32ff0*/  BRA `(.L_x_569) ;  /* 0xfffffffc00107947 */ /* 0x000fea000383ffff */
.L_x_561:
[----:B0-----:R0:W1:Y:S02]  /*33000*/  SYNCS.PHASECHK.TRANS64.TRYWAIT P0, [R5+URZ], R0 ;  /* 0x00000000050075a7 */ /* 0x001064000800017f */
[----:B-1----:R-:W-:Y:S05]  /*33010*/  @!P0 NANOSLEEP.SYNCS 0x989680 ;  /* 0x009896800000895d */ /* 0x002fea0003900000 */
[----:B------:R-:W1:Y:S02]  /*33020*/  @!P0 SYNCS.PHASECHK.TRANS64 P0, [R5+URZ], R0 ;  /* 0x00000000050085a7 */ /* 0x000e64000800007f */
[----:B-1----:R-:W-:Y:S05]  /*33030*/  @!P0 BRA `(.L_x_561) ;  /* 0xfffffffc00f08947 */ /* 0x002fea000383ffff */
[----:B------:R-:W-:Y:S05]  /*33040*/  BRA `(.L_x_570) ;  /* 0xfffffffc00387947 */ /* 0x000fea000383ffff */
.L_x_571:
[----:B------:R-:W-:-:S00]  /*33050*/  BRA `(.L_x_571) ;  /* 0xfffffffc00fc7947 */ /* 0x000fc0000383ffff */
[----:B------:R-:W-:-:S00]  /*33060*/  NOP ;  /* 0x0000000000007918 */ /* 0x000fc00000000000 */
        /* <DEDUP_REMOVED lines=9> */
.L_x_572:


//--------------------- .nv.global.init           --------------------------
	.section	.nv.global.init,"aw",@progbits
.nv.global.init:
	.type		$str$22,@object
	.size		$str$22,($str$23 - $str$22)
$str$22:
        /*0000*/ 	.byte	0x6b, 0x5f, 0x74, 0x69, 0x6c, 0x65, 0x5f, 0x63, 0x6f, 0x75, 0x6e, 0x74, 0x20, 0x3e, 0x3d, 0x20
        /*0010*/ 	.byte	0x31, 0x00
	.type		$str$23,@object
	.size		$str$23,(__unnamed_1 - $str$23)
$str$23:
        /*0012*/ 	.byte	0x2f, 0x74, 0x6d, 0x70, 0x2f, 0x63, 0x75, 0x74, 0x6c, 0x61, 0x73, 0x73, 0x5f, 0x73, 0x77, 0x65
        /*0022*/ 	.byte	0x65, 0x70, 0x5f, 0x73, 0x72, 0x63, 0x2f, 0x69, 0x6e, 0x63, 0x6c, 0x75, 0x64, 0x65, 0x2f, 0x63
        /*0032*/ 	.byte	0x75, 0x74, 0x6c, 0x61, 0x73, 0x73, 0x2f, 0x67, 0x65, 0x6d, 0x6d, 0x2f, 0x63, 0x6f, 0x6c, 0x6c
        /*0042*/ 	.byte	0x65, 0x63, 0x74, 0x69, 0x76, 0x65, 0x2f, 0x73, 0x6d, 0x39, 0x30, 0x5f, 0x6d, 0x6d, 0x61, 0x5f
        /*0052*/ 	.byte	0x74, 0x6d, 0x61, 0x5f, 0x67, 0x6d, 0x6d, 0x61, 0x5f, 0x73, 0x73, 0x5f, 0x77, 0x61, 0x72, 0x70
        /*0062*/ 	.byte	0x73, 0x70, 0x65, 0x63, 0x69, 0x61, 0x6c, 0x69, 0x7a, 0x65, 0x64, 0x2e, 0x68, 0x70, 0x70, 0x00
	.type		__unnamed_1,@object
	.size		__unnamed_1,(.L_0 - __unnamed_1)
__unnamed_1:
        /* <DEDUP_REMOVED lines=178> */
        /*0b92*/ 	.byte	0x79, 0x5d, 0x00
.L_0:


//--------------------- .nv.shared._ZN7cutlass13device_kernelINS_4gemm6kernel13GemmUniversalIN4cute5tupleIJiiiiEEENS1_10collective13CollectiveMmaINS1_34MainloopSm90TmaGmmaWarpSpecializedILi2ENS5_IJNS4_1CILi1EEESB_SB_EEENS1_35KernelTmaWarpSpecializedCooperativeEEENS5_IJNSA_ILi256EEESF_NSA_ILi128EEEEEENS_10tfloat32_tENS5_IJlSB_lEEESI_SJ_NS4_8TiledMMAINS4_8MMA_AtomIJNS4_4SM904GMMA30MMA_64x256x8_F32TF32TF32_SS_TNILNSN_7ScaleInE1ELSP_1EEEEEENS4_6LayoutINS5_IJNSA_ILi2EEESB_SB_EEENS5_IJSB_NSA_ILi0EEESV_EEEEENS5_IJNS4_10UnderscoreESY_SY_EEEEENS4_13SM90_TMA_LOADENS4_14ComposedLayoutINS4_7SwizzleILi3ELi4ELi3EEENS4_18smem_ptr_flag_bitsILi32EEENSS_INS5_IJNSA_ILi8EEENSA_ILi32EEEEEENS5_IJS18_SB_EEEEEEEvNS4_8identityES11_S1C_vS1D_EENS_8epilogue10collective6detail29Sm90TmaWarpSpecializedAdapterINS1G_15DefaultEpilogueISI_SJ_SJ_NS1F_6thread17LinearCombinationISI_Li1EffLNS1K_9ScaleType4KindE0ELNS_15FloatRoundStyleE2ESI_EENS1_15EpilogueDefaultEEEEEvvEEEEvNT_6ParamsE --------------------------
	.section	.nv.shared._ZN7cutlass13device_kernelINS_4gemm6kernel13GemmUniversalIN4cute5tupleIJiiiiEEENS1_10collective13CollectiveMmaINS1_34MainloopSm90TmaGmmaWarpSpecializedILi2ENS5_IJNS4_1CILi1EEESB_SB_EEENS1_35KernelTmaWarpSpecializedCooperativeEEENS5_IJNSA_ILi256EEESF_NSA_ILi128EEEEEENS_10tfloat32_tENS5_IJlSB_lEEESI_SJ_NS4_8TiledMMAINS4_8MMA_AtomIJNS4_4SM904GMMA30MMA_64x256x8_F32TF32TF32_SS_TNILNSN_7ScaleInE1ELSP_1EEEEEENS4_6LayoutINS5_IJNSA_ILi2EEESB_SB_EEENS5_IJSB_NSA_ILi0EEESV_EEEEENS5_IJNS4_10UnderscoreESY_SY_EEEEENS4_13SM90_TMA_LOADENS4_14ComposedLayoutINS4_7SwizzleILi3ELi4ELi3EEENS4_18smem_ptr_flag_bitsILi32EEENSS_INS5_IJNSA_ILi8EEENSA_ILi32EEEEEENS5_IJS18_SB_EEEEEEEvNS4_8identityES11_S1C_vS1D_EENS_8epilogue10collective6detail29Sm90TmaWarpSpecializedAdapterINS1G_15DefaultEpilogueISI_SJ_SJ_NS1F_6thread17LinearCombinationISI_Li1EffLNS1K_9ScaleType4KindE0ELNS_15FloatRoundStyleE2ESI_EENS1_15EpilogueDefaultEEEEEvvEEEEvNT_6ParamsE,"aw",@nobits
	.sectionflags	@""
	.align	16
	.zero		1024


//--------------------- .nv.shared.reserved.0     --------------------------
	.section	.nv.shared.reserved.0,"aw",@nobits
	.weak		__nv_reservedSMEM_offset_0_alias
	.size		__nv_reservedSMEM_offset_0_alias, 0, 0
	.other		__nv_reservedSMEM_offset_0_alias,@"STO_CUDA_RESERVED_SHARED STV_DEFAULT"
__nv_reservedSMEM_offset_0_alias:
	.zero		0


//--------------------- .nv.global                --------------------------
	.section	.nv.global,"aw",@nobits
.nv.global:
	.type		_ZN40_INTERNAL_aa1a8bf4_4_k_cu_517df622_133524cute1_E,@object
	.size		_ZN40_INTERNAL_aa1a8bf4_4_k_cu_517df622_133524cute1_E,(_ZN40_INTERNAL_aa1a8bf4_4_k_cu_517df622_133524cuda3std3__45__cpo6cbeginE - _ZN40_INTERNAL_aa1a8bf4_4_k_cu_517df622_133524cute1_E)
_ZN40_INTERNAL_aa1a8bf4_4_k_cu_517df622_133524cute1_E:
	.zero		1
	.type		_ZN40_INTERNAL_aa1a8bf4_4_k_cu_517df622_133524cuda3std3__45__cpo6cbeginE,@object
	.size		_ZN40_INTERNAL_aa1a8bf4_4_k_cu_517df622_133524cuda3std3__45__cpo6cbeginE,(_ZN40_INTERNAL_aa1a8bf4_4_k_cu_517df622_133524cuda3std3__48in_placeE - _ZN40_INTERNAL_aa1a8bf4_4_k_cu_517df622_133524cuda3std3__45__cpo6cbeginE)
_ZN40_INTERNAL_aa1a8bf4_4_k_cu_517df622_133524cuda3std3__45__cpo6cbeginE:
	.zero		1
	.type		_ZN40_INTERNAL_aa1a8bf4_4_k_cu_517df622_133524cuda3std3__48in_placeE,@object
	.size		_ZN40_INTERNAL_aa1a8bf4_4_k_cu_517df622_133524cuda3std3__48in_placeE,(_ZN40_INTERNAL_aa1a8bf4_4_k_cu_517df622_133524cuda3std6ranges3__45__cpo9iter_moveE - _ZN40_INTERNAL_aa1a8bf4_4_k_cu_517df622_133524cuda3std3__48in_placeE)
_ZN40_INTERNAL_aa1a8bf4_4_k_cu_517df622_133524cuda3std3__48in_placeE:
	.zero		1
	.type		_ZN40_INTERNAL_aa1a8bf4_4_k_cu_517df622_133524cuda3std6ranges3__45__cpo9iter_moveE,@object
	.size		_ZN40_INTERNAL_aa1a8bf4_4_k_cu_517df622_133524cuda3std6ranges3__45__cpo9iter_moveE,(_ZN40_INTERNAL_aa1a8bf4_4_k_cu_517df622_133524cuda3std3__45__cpo5beginE - _ZN40_INTERNAL_aa1a8bf4_4_k_cu_517df622_133524cuda3std6ranges3__45__cpo9iter_moveE)
_ZN40_INTERNAL_aa1a8bf4_4_k_cu_517df622_133524cuda3std6ranges3__45__cpo9iter_moveE:
	.zero		1
	.type		_ZN40_INTERNAL_aa1a8bf4_4_k_cu_517df622_133524cuda3std3__45__cpo5beginE,@object
	.size		_ZN40_INTERNAL_aa1a8bf4_4_k_cu_517df622_133524cuda3std3__45__cpo5beginE,(_ZN40_INTERNAL_aa1a8bf4_4_k_cu_517df622_133524cuda3std3__442_GLOBAL__N__aa1a8bf4_4_k_cu_517df622_133526ignoreE - _ZN40_INTERNAL_aa1a8bf4_4_k_cu_517df622_133524cuda3std3__45__cpo5beginE)
_ZN40_INTERNAL_aa1a8bf4_4_k_cu_517df622_133524cuda3std3__45__cpo5beginE:
	.zero		1
	.type		_ZN40_INTERNAL_aa1a8bf4_4_k_cu_517df622_133524cuda3std3__442_GLOBAL__N__aa1a8bf4_4_k_cu_517df622_133526ignoreE,@object
	.size		_ZN40_INTERNAL_aa1a8bf4_4_k_cu_517df622_133524cuda3std3__442_GLOBAL__N__aa1a8bf4_4_k_cu_517df622_133526ignoreE,(_ZN40_INTERNAL_aa1a8bf4_4_k_cu_517df622_133524cute7productE - _ZN40_INTERNAL_aa1a8bf4_4_k_cu_517df622_133524cuda3std3__442_GLOBAL__N__aa1a8bf4_4_k_cu_517df622_133526ignoreE)
_ZN40_INTERNAL_aa1a8bf4_4_k_cu_517df622_133524cuda3std3__442_GLOBAL__N__aa1a8bf4_4_k_cu_517df622_133526ignoreE:
	.zero		1
	.type		_ZN40_INTERNAL_aa1a8bf4_4_k_cu_517df622_133524cute7productE,@object
	.size		_ZN40_INTERNAL_aa1a8bf4_4_k_cu_517df622_133524cute7productE,(_ZN40_INTERNAL_aa1a8bf4_4_k_cu_517df622_133524cuda3std3__45__cpo3endE - _ZN40_INTERNAL_aa1a8bf4_4_k_cu_517df622_133524cute7productE)
_ZN40_INTERNAL_aa1a8bf4_4_k_cu_517df622_133524cute7productE:
	.zero		1
	.type		_ZN40_INTERNAL_aa1a8bf4_4_k_cu_517df622_133524cuda3std3__45__cpo3endE,@object
	.size		_ZN40_INTERNAL_aa1a8bf4_4_k_cu_517df622_133524cuda3std3__45__cpo3endE,(_ZN40_INTERNAL_aa1a8bf4_4_k_cu_517df622_133524cuda3std3__419piecewise_constructE - _ZN40_INTERNAL_aa1a8bf4_4_k_cu_517df622_133524cuda3std3__45__cpo3endE)
_ZN40_INTERNAL_aa1a8bf4_4_k_cu_517df622_133524cuda3std3__45__cpo3endE:
	.zero		1
	.type		_ZN40_INTERNAL_aa1a8bf4_4_k_cu_517df622_133524cuda3std3__419piecewise_constructE,@object
	.size		_ZN40_INTERNAL_aa1a8bf4_4_k_cu_517df622_133524cuda3std3__419piecewise_constructE,(_ZN40_INTERNAL_aa1a8bf4_4_k_cu_517df622_133524cuda3std3__45__cpo4cendE - _ZN40_INTERNAL_aa1a8bf4_4_k_cu_517df622_133524cuda3std3__419piecewise_constructE)
_ZN40_INTERNAL_aa1a8bf4_4_k_cu_517df622_133524cuda3std3__419piecewise_constructE:
	.zero		1
	.type		_ZN40_INTERNAL_aa1a8bf4_4_k_cu_517df622_133524cuda3std3__45__cpo4cendE,@object
	.size		_ZN40_INTERNAL_aa1a8bf4_4_k_cu_517df622_133524cuda3std3__45__cpo4cendE,(_ZN40_INTERNAL_aa1a8bf4_4_k_cu_517df622_133524cuda3std6ranges3__45__cpo4swapE - _ZN40_INTERNAL_aa1a8bf4_4_k_cu_517df622_133524cuda3std3__45__cpo4cendE)
_ZN40_INTERNAL_aa1a8bf4_4_k_cu_517df622_133524cuda3std3__45__cpo4cendE:
	.zero		1
	.type		_ZN40_INTERNAL_aa1a8bf4_4_k_cu_517df622_133524cuda3std6ranges3__45__cpo4swapE,@object
	.size		_ZN40_INTERNAL_aa1a8bf4_4_k_cu_517df622_133524cuda3std6ranges3__45__cpo4swapE,(.L_8 - _ZN40_INTERNAL_aa1a8bf4_4_k_cu_517df622_133524cuda3std6ranges3__45__cpo4swapE)
_ZN40_INTERNAL_aa1a8bf4_4_k_cu_517df622_133524cuda3std6ranges3__45__cpo4swapE:
	.zero		1
.L_8:


//--------------------- .nv.constant0._ZN7cutlass13device_kernelINS_4gemm6kernel13GemmUniversalIN4cute5tupleIJiiiiEEENS1_10collective13CollectiveMmaINS1_34MainloopSm90TmaGmmaWarpSpecializedILi2ENS5_IJNS4_1CILi1EEESB_SB_EEENS1_35KernelTmaWarpSpecializedCooperativeEEENS5_IJNSA_ILi256EEESF_NSA_ILi128EEEEEENS_10tfloat32_tENS5_IJlSB_lEEESI_SJ_NS4_8TiledMMAINS4_8MMA_AtomIJNS4_4SM904GMMA30MMA_64x256x8_F32TF32TF32_SS_TNILNSN_7ScaleInE1ELSP_1EEEEEENS4_6LayoutINS5_IJNSA_ILi2EEESB_SB_EEENS5_IJSB_NSA_ILi0EEESV_EEEEENS5_IJNS4_10UnderscoreESY_SY_EEEEENS4_13SM90_TMA_LOADENS4_14ComposedLayoutINS4_7SwizzleILi3ELi4ELi3EEENS4_18smem_ptr_flag_bitsILi32EEENSS_INS5_IJNSA_ILi8EEENSA_ILi32EEEEEENS5_IJS18_SB_EEEEEEEvNS4_8identityES11_S1C_vS1D_EENS_8epilogue10collective6detail29Sm90TmaWarpSpecializedAdapterINS1G_15DefaultEpilogueISI_SJ_SJ_NS1F_6thread17LinearCombinationISI_Li1EffLNS1K_9ScaleType4KindE0ELNS_15FloatRoundStyleE2ESI_EENS1_15EpilogueDefaultEEEEEvvEEEEvNT_6ParamsE --------------------------
	.section	.nv.constant0._ZN7cutlass13device_kernelINS_4gemm6kernel13GemmUniversalIN4cute5tupleIJiiiiEEENS1_10collective13CollectiveMmaINS1_34MainloopSm90TmaGmmaWarpSpecializedILi2ENS5_IJNS4_1CILi1EEESB_SB_EEENS1_35KernelTmaWarpSpecializedCooperativeEEENS5_IJNSA_ILi256EEESF_NSA_ILi128EEEEEENS_10tfloat32_tENS5_IJlSB_lEEESI_SJ_NS4_8TiledMMAINS4_8MMA_AtomIJNS4_4SM904GMMA30MMA_64x256x8_F32TF32TF32_SS_TNILNSN_7ScaleInE1ELSP_1EEEEEENS4_6LayoutINS5_IJNSA_ILi2EEESB_SB_EEENS5_IJSB_NSA_ILi0EEESV_EEEEENS5_IJNS4_10UnderscoreESY_SY_EEEEENS4_13SM90_TMA_LOADENS4_14ComposedLayoutINS4_7SwizzleILi3ELi4ELi3EEENS4_18smem_ptr_flag_bitsILi32EEENSS_INS5_IJNSA_ILi8EEENSA_ILi32EEEEEENS5_IJS18_SB_EEEEEEEvNS4_8identityES11_S1C_vS1D_EENS_8epilogue10collective6detail29Sm90TmaWarpSpecializedAdapterINS1G_15DefaultEpilogueISI_SJ_SJ_NS1F_6thread17LinearCombinationISI_Li1EffLNS1K_9ScaleType4KindE0ELNS_15FloatRoundStyleE2ESI_EENS1_15EpilogueDefaultEEEEEvvEEEEvNT_6ParamsE,"a",@progbits
	.sectionflags	@""
	.align	4
.nv.constant0._ZN7cutlass13device_kernelINS_4gemm6kernel13GemmUniversalIN4cute5tupleIJiiiiEEENS1_10collective13CollectiveMmaINS1_34MainloopSm90TmaGmmaWarpSpecializedILi2ENS5_IJNS4_1CILi1EEESB_SB_EEENS1_35KernelTmaWarpSpecializedCooperativeEEENS5_IJNSA_ILi256EEESF_NSA_ILi128EEEEEENS_10tfloat32_tENS5_IJlSB_lEEESI_SJ_NS4_8TiledMMAINS4_8MMA_AtomIJNS4_4SM904GMMA30MMA_64x256x8_F32TF32TF32_SS_TNILNSN_7ScaleInE1ELSP_1EEEEEENS4_6LayoutINS5_IJNSA_ILi2EEESB_SB_EEENS5_IJSB_NSA_ILi0EEESV_EEEEENS5_IJNS4_10UnderscoreESY_SY_EEEEENS4_13SM90_TMA_LOADENS4_14ComposedLayoutINS4_7SwizzleILi3ELi4ELi3EEENS4_18smem_ptr_flag_bitsILi32EEENSS_INS5_IJNSA_ILi8EEENSA_ILi32EEEEEENS5_IJS18_SB_EEEEEEEvNS4_8identityES11_S1C_vS1D_EENS_8epilogue10collective6detail29Sm90TmaWarpSpecializedAdapterINS1G_15DefaultEpilogueISI_SJ_SJ_NS1F_6thread17LinearCombinationISI_Li1EffLNS1K_9ScaleType4KindE0ELNS_15FloatRoundStyleE2ESI_EENS1_15EpilogueDefaultEEEEEvvEEEEvNT_6ParamsE:
	.zero		1664


//--------------------- SYMBOLS --------------------------

	.type		.nv.reservedSmem.offset0,@object
	.size		.nv.reservedSmem.offset0,0x4
	.type		__assertfail,@function
